	.version 1.4
	.target sm_10, map_f64_to_f32
	// compiled with C:\Program Files\NVIDIA GPU Computing Toolkit\CUDA\v4.2\\bin/../open64/lib//be.exe
	// nvopencc 4.1 built on 2012-04-07

	//-----------------------------------------------------------
	// Compiling C:/Users/crossbac/AppData/Local/Temp/2/tmpxft_00001458_00000000-11_fdtdKernels.cpp3.i (C:/Users/crossbac/AppData/Local/Temp/2/ccBI#.a05496)
	//-----------------------------------------------------------

	//-----------------------------------------------------------
	// Options:
	//-----------------------------------------------------------
	//  Target:ptx, ISA:sm_10, Endian:little, Pointer Size:64
	//  -O3	(Optimization level)
	//  -g0	(Debug level)
	//  -m2	(Report advisories)
	//-----------------------------------------------------------

	.file	1	"C:/Users/crossbac/AppData/Local/Temp/2/tmpxft_00001458_00000000-10_fdtdKernels.cudafe2.gpu"
	.file	2	"d:\svc\dandelion\accelerators\referencefdtd\FDTDParams.h"
	.file	3	"c:\program files (x86)\microsoft visual studio 10.0\vc\include\codeanalysis\sourceannotations.h"
	.file	4	"C:\Program Files\NVIDIA GPU Computing Toolkit\CUDA\v4.2\bin/../include\crt/device_runtime.h"
	.file	5	"C:\Program Files\NVIDIA GPU Computing Toolkit\CUDA\v4.2\bin/../include\host_defines.h"
	.file	6	"C:\Program Files\NVIDIA GPU Computing Toolkit\CUDA\v4.2\bin/../include\builtin_types.h"
	.file	7	"c:\program files\nvidia gpu computing toolkit\cuda\v4.2\include\device_types.h"
	.file	8	"c:\program files\nvidia gpu computing toolkit\cuda\v4.2\include\host_defines.h"
	.file	9	"c:\program files\nvidia gpu computing toolkit\cuda\v4.2\include\driver_types.h"
	.file	10	"c:\program files\nvidia gpu computing toolkit\cuda\v4.2\include\surface_types.h"
	.file	11	"c:\program files\nvidia gpu computing toolkit\cuda\v4.2\include\texture_types.h"
	.file	12	"c:\program files\nvidia gpu computing toolkit\cuda\v4.2\include\vector_types.h"
	.file	13	"c:\program files\nvidia gpu computing toolkit\cuda\v4.2\include\builtin_types.h"
	.file	14	"C:\Program Files\NVIDIA GPU Computing Toolkit\CUDA\v4.2\bin/../include\device_launch_parameters.h"
	.file	15	"c:\program files\nvidia gpu computing toolkit\cuda\v4.2\include\crt\storage_class.h"
	.file	16	"d:/SVC/Dandelion/accelerators/ReferenceFDTD/fdtdKernels.cu"
	.file	17	"C:\Program Files\NVIDIA GPU Computing Toolkit\CUDA\v4.2\bin/../include\common_functions.h"
	.file	18	"c:\program files\nvidia gpu computing toolkit\cuda\v4.2\include\math_functions.h"
	.file	19	"c:\program files\nvidia gpu computing toolkit\cuda\v4.2\include\math_constants.h"
	.file	20	"c:\program files\nvidia gpu computing toolkit\cuda\v4.2\include\device_functions.h"
	.file	21	"c:\program files\nvidia gpu computing toolkit\cuda\v4.2\include\sm_11_atomic_functions.h"
	.file	22	"c:\program files\nvidia gpu computing toolkit\cuda\v4.2\include\sm_12_atomic_functions.h"
	.file	23	"c:\program files\nvidia gpu computing toolkit\cuda\v4.2\include\sm_13_double_functions.h"
	.file	24	"c:\program files\nvidia gpu computing toolkit\cuda\v4.2\include\sm_20_atomic_functions.h"
	.file	25	"c:\program files\nvidia gpu computing toolkit\cuda\v4.2\include\sm_20_intrinsics.h"
	.file	26	"c:\program files\nvidia gpu computing toolkit\cuda\v4.2\include\sm_30_intrinsics.h"
	.file	27	"c:\program files\nvidia gpu computing toolkit\cuda\v4.2\include\surface_functions.h"
	.file	28	"c:\program files\nvidia gpu computing toolkit\cuda\v4.2\include\texture_fetch_functions.h"
	.file	29	"c:\program files\nvidia gpu computing toolkit\cuda\v4.2\include\math_functions_dbl_ptx1.h"


	.entry HxComputation (
		.param .u64 __cudaparm_HxComputation_Hx,
		.param .u64 __cudaparm_HxComputation_Ey,
		.param .u64 __cudaparm_HxComputation_Ez,
		.param .align 4 .b8 __cudaparm_HxComputation_params[40],
		.param .u64 __cudaparm_HxComputation_HxOut)
	{
	.reg .u16 %rh<6>;
	.reg .u32 %r<32>;
	.reg .u64 %rd<20>;
	.reg .f32 %f<18>;
	.reg .pred %p<3>;
	.loc	16	26	0
$LDWbegin_HxComputation:
	ld.param.s32 	%r1, [__cudaparm_HxComputation_params+0];
	add.s32 	%r2, %r1, 1;
	mov.u16 	%rh1, %ctaid.x;
	mov.u16 	%rh2, %ntid.x;
	mul.wide.u16 	%r3, %rh1, %rh2;
	cvt.u32.u16 	%r4, %tid.x;
	add.u32 	%r5, %r4, %r3;
	setp.gt.s32 	%p1, %r2, %r5;
	@%p1 bra 	$Lt_0_1026;
	bra.uni 	$LBB4_HxComputation;
$Lt_0_1026:
	.loc	16	45	0
	mov.u16 	%rh3, %ctaid.y;
	mov.u16 	%rh4, %ntid.y;
	mul.wide.u16 	%r6, %rh3, %rh4;
	ld.param.s32 	%r7, [__cudaparm_HxComputation_params+4];
	add.s32 	%r8, %r7, 1;
	mul.lo.s32 	%r9, %r2, %r7;
	cvt.u32.u16 	%r10, %tid.y;
	add.u32 	%r11, %r10, %r6;
	mul.lo.s32 	%r12, %r2, %r8;
	ld.param.s32 	%r13, [__cudaparm_HxComputation_params+8];
	div.s32 	%r14, %r11, %r13;
	rem.s32 	%r15, %r11, %r13;
	mul.lo.s32 	%r16, %r2, %r14;
	mul.lo.s32 	%r17, %r9, %r15;
	mul.lo.s32 	%r18, %r12, %r15;
	add.s32 	%r19, %r16, %r17;
	add.s32 	%r20, %r5, %r19;
	cvt.s64.s32 	%rd1, %r20;
	mul.wide.s32 	%rd2, %r20, 4;
	ld.param.u64 	%rd3, [__cudaparm_HxComputation_Ey];
	ld.param.u64 	%rd4, [__cudaparm_HxComputation_Ez];
	ld.param.u64 	%rd5, [__cudaparm_HxComputation_Hx];
	add.u64 	%rd6, %rd5, %rd2;
	ld.global.f32 	%f1, [%rd6+0];
	ld.param.f32 	%f2, [__cudaparm_HxComputation_params+36];
	ld.param.f32 	%f3, [__cudaparm_HxComputation_params+28];
	div.full.f32 	%f4, %f2, %f3;
	ld.param.f32 	%f5, [__cudaparm_HxComputation_params+16];
	add.s32 	%r21, %r14, 1;
	mul.lo.s32 	%r22, %r2, %r21;
	add.s32 	%r23, %r18, %r22;
	add.s32 	%r24, %r5, %r23;
	cvt.s64.s32 	%rd7, %r24;
	mul.wide.s32 	%rd8, %r24, 4;
	add.u64 	%rd9, %rd4, %rd8;
	ld.global.f32 	%f6, [%rd9+0];
	add.s32 	%r25, %r16, %r18;
	add.s32 	%r26, %r5, %r25;
	cvt.s64.s32 	%rd10, %r26;
	mul.wide.s32 	%rd11, %r26, 4;
	add.u64 	%rd12, %rd4, %rd11;
	ld.global.f32 	%f7, [%rd12+0];
	sub.f32 	%f8, %f6, %f7;
	mul.f32 	%f9, %f5, %f8;
	ld.param.f32 	%f10, [__cudaparm_HxComputation_params+20];
	add.s32 	%r27, %r15, 1;
	mul.lo.s32 	%r28, %r9, %r27;
	add.s32 	%r29, %r16, %r28;
	add.s32 	%r30, %r5, %r29;
	cvt.s64.s32 	%rd13, %r30;
	mul.wide.s32 	%rd14, %r30, 4;
	add.u64 	%rd15, %rd3, %rd14;
	ld.global.f32 	%f11, [%rd15+0];
	add.u64 	%rd16, %rd2, %rd3;
	ld.global.f32 	%f12, [%rd16+0];
	sub.f32 	%f13, %f11, %f12;
	mul.f32 	%f14, %f10, %f13;
	sub.f32 	%f15, %f14, %f9;
	mad.f32 	%f16, %f4, %f15, %f1;
	ld.param.u64 	%rd17, [__cudaparm_HxComputation_HxOut];
	add.u64 	%rd18, %rd17, %rd2;
	st.global.f32 	[%rd18+0], %f16;
$LBB4_HxComputation:
	.loc	16	47	0
	exit;
$LDWend_HxComputation:
	} // HxComputation

	.entry HyComputation (
		.param .u64 __cudaparm_HyComputation_Hy,
		.param .u64 __cudaparm_HyComputation_Ex,
		.param .u64 __cudaparm_HyComputation_Ez,
		.param .align 4 .b8 __cudaparm_HyComputation_params[40],
		.param .u64 __cudaparm_HyComputation_HyOut)
	{
	.reg .u16 %rh<6>;
	.reg .u32 %r<30>;
	.reg .u64 %rd<17>;
	.reg .f32 %f<18>;
	.reg .pred %p<3>;
	.loc	16	50	0
$LDWbegin_HyComputation:
	mov.u16 	%rh1, %ctaid.x;
	mov.u16 	%rh2, %ntid.x;
	mul.wide.u16 	%r1, %rh1, %rh2;
	cvt.u32.u16 	%r2, %tid.x;
	add.u32 	%r3, %r2, %r1;
	ld.param.s32 	%r4, [__cudaparm_HyComputation_params+0];
	setp.gt.s32 	%p1, %r4, %r3;
	@%p1 bra 	$Lt_1_1026;
	bra.uni 	$LBB4_HyComputation;
$Lt_1_1026:
	.loc	16	69	0
	mov.u16 	%rh3, %ctaid.y;
	mov.u16 	%rh4, %ntid.y;
	mul.wide.u16 	%r5, %rh3, %rh4;
	ld.param.s32 	%r6, [__cudaparm_HyComputation_params+4];
	add.s32 	%r7, %r6, 1;
	.loc	16	50	0
	ld.param.s32 	%r4, [__cudaparm_HyComputation_params+0];
	.loc	16	69	0
	add.s32 	%r8, %r4, 1;
	cvt.u32.u16 	%r9, %tid.y;
	add.u32 	%r10, %r9, %r5;
	mul.lo.s32 	%r11, %r7, %r8;
	ld.param.s32 	%r12, [__cudaparm_HyComputation_params+8];
	div.s32 	%r13, %r10, %r12;
	rem.s32 	%r14, %r10, %r12;
	mul.lo.s32 	%r15, %r13, %r4;
	mul.lo.s32 	%r16, %r8, %r13;
	mul.lo.s32 	%r17, %r14, %r4;
	mul.lo.s32 	%r18, %r11, %r14;
	mul.lo.s32 	%r19, %r7, %r17;
	add.s32 	%r20, %r15, %r19;
	add.s32 	%r21, %r3, %r20;
	cvt.s64.s32 	%rd1, %r21;
	mul.wide.s32 	%rd2, %r21, 4;
	ld.param.u64 	%rd3, [__cudaparm_HyComputation_Ez];
	add.s32 	%r22, %r16, %r18;
	add.s32 	%r23, %r3, %r22;
	cvt.s64.s32 	%rd4, %r23;
	mul.wide.s32 	%rd5, %r23, 4;
	add.u64 	%rd6, %rd3, %rd5;
	ld.param.u64 	%rd7, [__cudaparm_HyComputation_Ex];
	ld.param.u64 	%rd8, [__cudaparm_HyComputation_Hy];
	add.u64 	%rd9, %rd8, %rd2;
	ld.global.f32 	%f1, [%rd9+0];
	ld.param.f32 	%f2, [__cudaparm_HyComputation_params+36];
	ld.param.f32 	%f3, [__cudaparm_HyComputation_params+28];
	div.full.f32 	%f4, %f2, %f3;
	ld.param.f32 	%f5, [__cudaparm_HyComputation_params+20];
	add.s32 	%r24, %r14, 1;
	mul.lo.s32 	%r25, %r4, %r24;
	mul.lo.s32 	%r26, %r7, %r25;
	add.s32 	%r27, %r15, %r26;
	add.s32 	%r28, %r3, %r27;
	cvt.s64.s32 	%rd10, %r28;
	mul.wide.s32 	%rd11, %r28, 4;
	add.u64 	%rd12, %rd7, %rd11;
	ld.global.f32 	%f6, [%rd12+0];
	add.u64 	%rd13, %rd2, %rd7;
	ld.global.f32 	%f7, [%rd13+0];
	sub.f32 	%f8, %f6, %f7;
	mul.f32 	%f9, %f5, %f8;
	ld.param.f32 	%f10, [__cudaparm_HyComputation_params+12];
	ld.global.f32 	%f11, [%rd6+4];
	ld.global.f32 	%f12, [%rd6+0];
	sub.f32 	%f13, %f11, %f12;
	mul.f32 	%f14, %f10, %f13;
	sub.f32 	%f15, %f14, %f9;
	mad.f32 	%f16, %f4, %f15, %f1;
	ld.param.u64 	%rd14, [__cudaparm_HyComputation_HyOut];
	add.u64 	%rd15, %rd14, %rd2;
	st.global.f32 	[%rd15+0], %f16;
$LBB4_HyComputation:
	.loc	16	71	0
	exit;
$LDWend_HyComputation:
	} // HyComputation

	.entry HzComputation (
		.param .u64 __cudaparm_HzComputation_Hz,
		.param .u64 __cudaparm_HzComputation_Ex,
		.param .u64 __cudaparm_HzComputation_Ey,
		.param .align 4 .b8 __cudaparm_HzComputation_params[40],
		.param .u64 __cudaparm_HzComputation_HzOut)
	{
	.reg .u16 %rh<6>;
	.reg .u32 %r<33>;
	.reg .u64 %rd<19>;
	.reg .f32 %f<18>;
	.reg .pred %p<3>;
	.loc	16	74	0
$LDWbegin_HzComputation:
	mov.u16 	%rh1, %ctaid.x;
	mov.u16 	%rh2, %ntid.x;
	mul.wide.u16 	%r1, %rh1, %rh2;
	cvt.u32.u16 	%r2, %tid.x;
	add.u32 	%r3, %r2, %r1;
	ld.param.s32 	%r4, [__cudaparm_HzComputation_params+0];
	setp.gt.s32 	%p1, %r4, %r3;
	@%p1 bra 	$Lt_2_1026;
	bra.uni 	$LBB4_HzComputation;
$Lt_2_1026:
	.loc	16	93	0
	mov.u16 	%rh3, %ctaid.y;
	mov.u16 	%rh4, %ntid.y;
	mul.wide.u16 	%r5, %rh3, %rh4;
	ld.param.s32 	%r6, [__cudaparm_HzComputation_params+8];
	add.s32 	%r7, %r6, 1;
	.loc	16	74	0
	ld.param.s32 	%r4, [__cudaparm_HzComputation_params+0];
	.loc	16	93	0
	add.s32 	%r8, %r4, 1;
	ld.param.s32 	%r9, [__cudaparm_HzComputation_params+4];
	add.s32 	%r10, %r9, 1;
	cvt.u32.u16 	%r11, %tid.y;
	add.u32 	%r12, %r11, %r5;
	mul.lo.s32 	%r13, %r8, %r9;
	div.s32 	%r14, %r12, %r7;
	rem.s32 	%r15, %r12, %r7;
	mul.lo.s32 	%r16, %r14, %r4;
	mul.lo.s32 	%r17, %r8, %r14;
	mul.lo.s32 	%r18, %r15, %r4;
	mul.lo.s32 	%r19, %r13, %r15;
	mul.lo.s32 	%r20, %r18, %r9;
	mul.lo.s32 	%r21, %r10, %r18;
	add.s32 	%r22, %r16, %r20;
	add.s32 	%r23, %r3, %r22;
	cvt.s64.s32 	%rd1, %r23;
	mul.wide.s32 	%rd2, %r23, 4;
	ld.param.u64 	%rd3, [__cudaparm_HzComputation_Ey];
	add.s32 	%r24, %r17, %r19;
	add.s32 	%r25, %r3, %r24;
	cvt.s64.s32 	%rd4, %r25;
	mul.wide.s32 	%rd5, %r25, 4;
	add.u64 	%rd6, %rd3, %rd5;
	ld.param.u64 	%rd7, [__cudaparm_HzComputation_Ex];
	ld.param.u64 	%rd8, [__cudaparm_HzComputation_Hz];
	add.u64 	%rd9, %rd8, %rd2;
	ld.global.f32 	%f1, [%rd9+0];
	ld.param.f32 	%f2, [__cudaparm_HzComputation_params+36];
	ld.param.f32 	%f3, [__cudaparm_HzComputation_params+28];
	div.full.f32 	%f4, %f2, %f3;
	ld.param.f32 	%f5, [__cudaparm_HzComputation_params+12];
	ld.global.f32 	%f6, [%rd6+4];
	ld.global.f32 	%f7, [%rd6+0];
	sub.f32 	%f8, %f6, %f7;
	mul.f32 	%f9, %f5, %f8;
	ld.param.f32 	%f10, [__cudaparm_HzComputation_params+16];
	add.s32 	%r26, %r14, 1;
	mul.lo.s32 	%r27, %r4, %r26;
	add.s32 	%r28, %r21, %r27;
	add.s32 	%r29, %r3, %r28;
	cvt.s64.s32 	%rd10, %r29;
	mul.wide.s32 	%rd11, %r29, 4;
	add.u64 	%rd12, %rd7, %rd11;
	ld.global.f32 	%f11, [%rd12+0];
	add.s32 	%r30, %r16, %r21;
	add.s32 	%r31, %r3, %r30;
	cvt.s64.s32 	%rd13, %r31;
	mul.wide.s32 	%rd14, %r31, 4;
	add.u64 	%rd15, %rd7, %rd14;
	ld.global.f32 	%f12, [%rd15+0];
	sub.f32 	%f13, %f11, %f12;
	mul.f32 	%f14, %f10, %f13;
	sub.f32 	%f15, %f14, %f9;
	mad.f32 	%f16, %f4, %f15, %f1;
	ld.param.u64 	%rd16, [__cudaparm_HzComputation_HzOut];
	add.u64 	%rd17, %rd16, %rd2;
	st.global.f32 	[%rd17+0], %f16;
$LBB4_HzComputation:
	.loc	16	95	0
	exit;
$LDWend_HzComputation:
	} // HzComputation

	.entry ExComputation (
		.param .u64 __cudaparm_ExComputation_Ex,
		.param .u64 __cudaparm_ExComputation_Hy,
		.param .u64 __cudaparm_ExComputation_Hz,
		.param .align 4 .b8 __cudaparm_ExComputation_params[40],
		.param .u64 __cudaparm_ExComputation_ExOut)
	{
	.reg .u16 %rh<6>;
	.reg .u32 %r<42>;
	.reg .u64 %rd<26>;
	.reg .f32 %f<19>;
	.reg .pred %p<7>;
	.loc	16	98	0
$LDWbegin_ExComputation:
	mov.u16 	%rh1, %ctaid.x;
	mov.u16 	%rh2, %ntid.x;
	mul.wide.u16 	%r1, %rh1, %rh2;
	cvt.u32.u16 	%r2, %tid.x;
	add.u32 	%r3, %r2, %r1;
	ld.param.s32 	%r4, [__cudaparm_ExComputation_params+0];
	setp.gt.s32 	%p1, %r4, %r3;
	@%p1 bra 	$Lt_3_3842;
	bra.uni 	$LBB12_ExComputation;
$Lt_3_3842:
	.loc	16	111	0
	mov.u16 	%rh3, %ctaid.y;
	mov.u16 	%rh4, %ntid.y;
	mul.wide.u16 	%r5, %rh3, %rh4;
	ld.param.s32 	%r6, [__cudaparm_ExComputation_params+8];
	add.s32 	%r7, %r6, 1;
	cvt.u32.u16 	%r8, %tid.y;
	add.u32 	%r9, %r8, %r5;
	div.s32 	%r10, %r9, %r7;
	rem.s32 	%r11, %r9, %r7;
	mov.u32 	%r12, 0;
	setp.le.s32 	%p2, %r10, %r12;
	@%p2 bra 	$Lt_3_4354;
	ld.param.s32 	%r13, [__cudaparm_ExComputation_params+4];
	mov.u32 	%r14, 0;
	setp.le.s32 	%p3, %r11, %r14;
	@%p3 bra 	$Lt_3_4610;
	ld.param.s32 	%r13, [__cudaparm_ExComputation_params+4];
	sub.s32 	%r15, %r13, 1;
	setp.gt.s32 	%p4, %r10, %r15;
	@%p4 bra 	$Lt_3_4610;
	ld.param.s32 	%r6, [__cudaparm_ExComputation_params+8];
	sub.s32 	%r16, %r6, 1;
	setp.le.s32 	%p5, %r11, %r16;
	@%p5 bra 	$L_3_2818;
	bra.uni 	$Lt_3_4610;
$Lt_3_4354:
	ld.param.s32 	%r13, [__cudaparm_ExComputation_params+4];
$Lt_3_4610:
$L_3_3074:
	.loc	16	113	0
	add.s32 	%r17, %r13, 1;
	.loc	16	98	0
	ld.param.s32 	%r4, [__cudaparm_ExComputation_params+0];
	.loc	16	113	0
	mul.lo.s32 	%r18, %r10, %r4;
	mul.lo.s32 	%r19, %r11, %r4;
	mul.lo.s32 	%r20, %r19, %r17;
	add.s32 	%r21, %r20, %r18;
	add.s32 	%r22, %r3, %r21;
	cvt.s64.s32 	%rd1, %r22;
	mul.wide.s32 	%rd2, %r22, 4;
	ld.param.u64 	%rd3, [__cudaparm_ExComputation_Ex];
	add.u64 	%rd4, %rd3, %rd2;
	ld.global.f32 	%f1, [%rd4+0];
	ld.param.u64 	%rd5, [__cudaparm_ExComputation_ExOut];
	add.u64 	%rd6, %rd5, %rd2;
	st.global.f32 	[%rd6+0], %f1;
	bra.uni 	$LBB12_ExComputation;
$L_3_2818:
	.loc	16	111	0
	ld.param.s32 	%r13, [__cudaparm_ExComputation_params+4];
	.loc	16	119	0
	add.s32 	%r23, %r13, 1;
	.loc	16	98	0
	ld.param.s32 	%r4, [__cudaparm_ExComputation_params+0];
	.loc	16	119	0
	mul.lo.s32 	%r24, %r10, %r4;
	mul.lo.s32 	%r25, %r11, %r4;
	mul.lo.s32 	%r26, %r25, %r23;
	mul.lo.s32 	%r27, %r25, %r13;
	add.s32 	%r28, %r26, %r24;
	add.s32 	%r29, %r3, %r28;
	cvt.s64.s32 	%rd7, %r29;
	mul.wide.s32 	%rd8, %r29, 4;
	ld.param.u64 	%rd9, [__cudaparm_ExComputation_Hz];
	ld.param.u64 	%rd10, [__cudaparm_ExComputation_Hy];
	ld.param.u64 	%rd11, [__cudaparm_ExComputation_Ex];
	add.u64 	%rd12, %rd11, %rd8;
	ld.global.f32 	%f2, [%rd12+0];
	ld.param.f32 	%f3, [__cudaparm_ExComputation_params+36];
	ld.param.f32 	%f4, [__cudaparm_ExComputation_params+24];
	div.full.f32 	%f5, %f3, %f4;
	ld.param.f32 	%f6, [__cudaparm_ExComputation_params+20];
	add.u64 	%rd13, %rd8, %rd10;
	ld.global.f32 	%f7, [%rd13+0];
	sub.s32 	%r30, %r11, 1;
	mul.lo.s32 	%r31, %r4, %r30;
	mul.lo.s32 	%r32, %r23, %r31;
	add.s32 	%r33, %r24, %r32;
	add.s32 	%r34, %r3, %r33;
	cvt.s64.s32 	%rd14, %r34;
	mul.wide.s32 	%rd15, %r34, 4;
	add.u64 	%rd16, %rd10, %rd15;
	ld.global.f32 	%f8, [%rd16+0];
	sub.f32 	%f9, %f7, %f8;
	mul.f32 	%f10, %f6, %f9;
	ld.param.f32 	%f11, [__cudaparm_ExComputation_params+16];
	add.s32 	%r35, %r27, %r24;
	add.s32 	%r36, %r3, %r35;
	cvt.s64.s32 	%rd17, %r36;
	mul.wide.s32 	%rd18, %r36, 4;
	add.u64 	%rd19, %rd9, %rd18;
	ld.global.f32 	%f12, [%rd19+0];
	sub.s32 	%r37, %r10, 1;
	mul.lo.s32 	%r38, %r4, %r37;
	add.s32 	%r39, %r27, %r38;
	add.s32 	%r40, %r3, %r39;
	cvt.s64.s32 	%rd20, %r40;
	mul.wide.s32 	%rd21, %r40, 4;
	add.u64 	%rd22, %rd9, %rd21;
	ld.global.f32 	%f13, [%rd22+0];
	sub.f32 	%f14, %f12, %f13;
	mul.f32 	%f15, %f11, %f14;
	sub.f32 	%f16, %f15, %f10;
	mad.f32 	%f17, %f5, %f16, %f2;
	ld.param.u64 	%rd23, [__cudaparm_ExComputation_ExOut];
	add.u64 	%rd24, %rd23, %rd8;
	st.global.f32 	[%rd24+0], %f17;
$LBB12_ExComputation:
	.loc	16	122	0
	exit;
$LDWend_ExComputation:
	} // ExComputation

	.entry EyComputation (
		.param .u64 __cudaparm_EyComputation_Ey,
		.param .u64 __cudaparm_EyComputation_Hx,
		.param .u64 __cudaparm_EyComputation_Hz,
		.param .align 4 .b8 __cudaparm_EyComputation_params[40],
		.param .u64 __cudaparm_EyComputation_EyOut)
	{
	.reg .u16 %rh<6>;
	.reg .u32 %r<40>;
	.reg .u64 %rd<23>;
	.reg .f32 %f<19>;
	.reg .pred %p<7>;
	.loc	16	125	0
$LDWbegin_EyComputation:
	ld.param.s32 	%r1, [__cudaparm_EyComputation_params+0];
	add.s32 	%r2, %r1, 1;
	mov.u16 	%rh1, %ctaid.x;
	mov.u16 	%rh2, %ntid.x;
	mul.wide.u16 	%r3, %rh1, %rh2;
	cvt.u32.u16 	%r4, %tid.x;
	add.u32 	%r5, %r4, %r3;
	setp.gt.s32 	%p1, %r2, %r5;
	@%p1 bra 	$Lt_4_3842;
	bra.uni 	$LBB12_EyComputation;
$Lt_4_3842:
	.loc	16	138	0
	mov.u16 	%rh3, %ctaid.y;
	mov.u16 	%rh4, %ntid.y;
	mul.wide.u16 	%r6, %rh3, %rh4;
	ld.param.s32 	%r7, [__cudaparm_EyComputation_params+8];
	add.s32 	%r8, %r7, 1;
	cvt.u32.u16 	%r9, %tid.y;
	add.u32 	%r10, %r9, %r6;
	rem.s32 	%r11, %r10, %r8;
	mov.u32 	%r12, 0;
	setp.le.s32 	%p2, %r5, %r12;
	@%p2 bra 	$Lt_4_4610;
	mov.u32 	%r13, 0;
	setp.le.s32 	%p3, %r11, %r13;
	@%p3 bra 	$Lt_4_4610;
	.loc	16	125	0
	ld.param.s32 	%r1, [__cudaparm_EyComputation_params+0];
	.loc	16	138	0
	sub.s32 	%r14, %r1, 1;
	setp.gt.s32 	%p4, %r5, %r14;
	@%p4 bra 	$Lt_4_4610;
	ld.param.s32 	%r7, [__cudaparm_EyComputation_params+8];
	sub.s32 	%r15, %r7, 1;
	setp.le.s32 	%p5, %r11, %r15;
	@%p5 bra 	$L_4_2818;
$Lt_4_4610:
$L_4_3074:
	.loc	16	140	0
	ld.param.s32 	%r16, [__cudaparm_EyComputation_params+4];
	mul.lo.s32 	%r17, %r16, %r2;
	div.s32 	%r18, %r10, %r8;
	mul.lo.s32 	%r19, %r2, %r18;
	mul.lo.s32 	%r20, %r11, %r17;
	add.s32 	%r21, %r20, %r19;
	add.s32 	%r22, %r5, %r21;
	cvt.s64.s32 	%rd1, %r22;
	mul.wide.s32 	%rd2, %r22, 4;
	ld.param.u64 	%rd3, [__cudaparm_EyComputation_Ey];
	add.u64 	%rd4, %rd3, %rd2;
	ld.global.f32 	%f1, [%rd4+0];
	ld.param.u64 	%rd5, [__cudaparm_EyComputation_EyOut];
	add.u64 	%rd6, %rd5, %rd2;
	st.global.f32 	[%rd6+0], %f1;
	bra.uni 	$LBB12_EyComputation;
$L_4_2818:
	.loc	16	146	0
	ld.param.s32 	%r23, [__cudaparm_EyComputation_params+4];
	mul.lo.s32 	%r24, %r2, %r23;
	div.s32 	%r25, %r10, %r8;
	mul.lo.s32 	%r26, %r2, %r25;
	.loc	16	125	0
	ld.param.s32 	%r1, [__cudaparm_EyComputation_params+0];
	.loc	16	146	0
	mul.lo.s32 	%r27, %r25, %r1;
	mul.lo.s32 	%r28, %r11, %r24;
	mul.lo.s32 	%r29, %r11, %r1;
	add.s32 	%r30, %r28, %r26;
	mul.lo.s32 	%r31, %r29, %r23;
	add.s32 	%r32, %r30, %r5;
	cvt.s64.s32 	%rd7, %r32;
	mul.wide.s32 	%rd8, %r32, 4;
	ld.param.u64 	%rd9, [__cudaparm_EyComputation_Hz];
	add.s32 	%r33, %r27, %r31;
	add.s32 	%r34, %r5, %r33;
	cvt.s64.s32 	%rd10, %r34;
	mul.wide.s32 	%rd11, %r34, 4;
	add.u64 	%rd12, %rd9, %rd11;
	ld.param.u64 	%rd13, [__cudaparm_EyComputation_Hx];
	ld.param.u64 	%rd14, [__cudaparm_EyComputation_Ey];
	add.u64 	%rd15, %rd14, %rd8;
	ld.global.f32 	%f2, [%rd15+0];
	ld.param.f32 	%f3, [__cudaparm_EyComputation_params+36];
	ld.param.f32 	%f4, [__cudaparm_EyComputation_params+24];
	div.full.f32 	%f5, %f3, %f4;
	ld.param.f32 	%f6, [__cudaparm_EyComputation_params+12];
	ld.global.f32 	%f7, [%rd12+0];
	ld.global.f32 	%f8, [%rd12+-4];
	sub.f32 	%f9, %f7, %f8;
	mul.f32 	%f10, %f6, %f9;
	ld.param.f32 	%f11, [__cudaparm_EyComputation_params+20];
	add.u64 	%rd16, %rd8, %rd13;
	ld.global.f32 	%f12, [%rd16+0];
	sub.s32 	%r35, %r11, 1;
	mul.lo.s32 	%r36, %r24, %r35;
	add.s32 	%r37, %r26, %r36;
	add.s32 	%r38, %r5, %r37;
	cvt.s64.s32 	%rd17, %r38;
	mul.wide.s32 	%rd18, %r38, 4;
	add.u64 	%rd19, %rd13, %rd18;
	ld.global.f32 	%f13, [%rd19+0];
	sub.f32 	%f14, %f12, %f13;
	mul.f32 	%f15, %f11, %f14;
	sub.f32 	%f16, %f15, %f10;
	mad.f32 	%f17, %f5, %f16, %f2;
	ld.param.u64 	%rd20, [__cudaparm_EyComputation_EyOut];
	add.u64 	%rd21, %rd20, %rd8;
	st.global.f32 	[%rd21+0], %f17;
$LBB12_EyComputation:
	.loc	16	149	0
	exit;
$LDWend_EyComputation:
	} // EyComputation

	.entry EzComputation (
		.param .u64 __cudaparm_EzComputation_Ez,
		.param .u64 __cudaparm_EzComputation_Hx,
		.param .u64 __cudaparm_EzComputation_Hy,
		.param .align 4 .b8 __cudaparm_EzComputation_params[40],
		.param .u64 __cudaparm_EzComputation_EzOut)
	{
	.reg .u16 %rh<6>;
	.reg .u32 %r<44>;
	.reg .u64 %rd<25>;
	.reg .f32 %f<19>;
	.reg .pred %p<7>;
	.loc	16	152	0
$LDWbegin_EzComputation:
	ld.param.s32 	%r1, [__cudaparm_EzComputation_params+0];
	add.s32 	%r2, %r1, 1;
	mov.u16 	%rh1, %ctaid.x;
	mov.u16 	%rh2, %ntid.x;
	mul.wide.u16 	%r3, %rh1, %rh2;
	cvt.u32.u16 	%r4, %tid.x;
	add.u32 	%r5, %r4, %r3;
	setp.gt.s32 	%p1, %r2, %r5;
	@%p1 bra 	$Lt_5_3842;
	bra.uni 	$LBB13_EzComputation;
$Lt_5_3842:
	.loc	16	165	0
	mov.u16 	%rh3, %ctaid.y;
	mov.u16 	%rh4, %ntid.y;
	mul.wide.u16 	%r6, %rh3, %rh4;
	cvt.u32.u16 	%r7, %tid.y;
	add.u32 	%r8, %r7, %r6;
	ld.param.s32 	%r9, [__cudaparm_EzComputation_params+8];
	div.s32 	%r10, %r8, %r9;
	mov.u32 	%r11, 0;
	setp.le.s32 	%p2, %r5, %r11;
	@%p2 bra 	$Lt_5_4354;
	mov.u32 	%r12, 0;
	setp.le.s32 	%p3, %r10, %r12;
	@%p3 bra 	$Lt_5_4610;
	ld.param.s32 	%r13, [__cudaparm_EzComputation_params+4];
	.loc	16	152	0
	ld.param.s32 	%r1, [__cudaparm_EzComputation_params+0];
	.loc	16	165	0
	sub.s32 	%r14, %r1, 1;
	setp.gt.s32 	%p4, %r5, %r14;
	@%p4 bra 	$L_5_3074;
	ld.param.s32 	%r13, [__cudaparm_EzComputation_params+4];
	sub.s32 	%r15, %r13, 1;
	setp.le.s32 	%p5, %r10, %r15;
	@%p5 bra 	$L_5_2818;
	bra.uni 	$L_5_3074;
$Lt_5_4354:
	ld.param.s32 	%r13, [__cudaparm_EzComputation_params+4];
	bra.uni 	$L_5_3074;
$Lt_5_4610:
	ld.param.s32 	%r13, [__cudaparm_EzComputation_params+4];
$L_5_3074:
	.loc	16	167	0
	add.s32 	%r16, %r13, 1;
	mul.lo.s32 	%r17, %r2, %r16;
	.loc	16	165	0
	ld.param.s32 	%r9, [__cudaparm_EzComputation_params+8];
	.loc	16	167	0
	rem.s32 	%r18, %r8, %r9;
	mul.lo.s32 	%r19, %r2, %r10;
	mul.lo.s32 	%r20, %r18, %r17;
	add.s32 	%r21, %r20, %r19;
	add.s32 	%r22, %r5, %r21;
	cvt.s64.s32 	%rd1, %r22;
	mul.wide.s32 	%rd2, %r22, 4;
	ld.param.u64 	%rd3, [__cudaparm_EzComputation_Ez];
	add.u64 	%rd4, %rd3, %rd2;
	ld.global.f32 	%f1, [%rd4+0];
	ld.param.u64 	%rd5, [__cudaparm_EzComputation_EzOut];
	add.u64 	%rd6, %rd5, %rd2;
	st.global.f32 	[%rd6+0], %f1;
	bra.uni 	$LBB13_EzComputation;
$L_5_2818:
	.loc	16	165	0
	ld.param.s32 	%r13, [__cudaparm_EzComputation_params+4];
	.loc	16	173	0
	add.s32 	%r23, %r13, 1;
	mul.lo.s32 	%r24, %r2, %r13;
	mul.lo.s32 	%r25, %r2, %r23;
	.loc	16	165	0
	ld.param.s32 	%r9, [__cudaparm_EzComputation_params+8];
	.loc	16	173	0
	rem.s32 	%r26, %r8, %r9;
	mul.lo.s32 	%r27, %r2, %r10;
	.loc	16	152	0
	ld.param.s32 	%r1, [__cudaparm_EzComputation_params+0];
	.loc	16	173	0
	mul.lo.s32 	%r28, %r10, %r1;
	mul.lo.s32 	%r29, %r26, %r25;
	mul.lo.s32 	%r30, %r24, %r26;
	mul.lo.s32 	%r31, %r26, %r1;
	add.s32 	%r32, %r29, %r27;
	mul.lo.s32 	%r33, %r31, %r23;
	add.s32 	%r34, %r32, %r5;
	cvt.s64.s32 	%rd7, %r34;
	mul.wide.s32 	%rd8, %r34, 4;
	ld.param.u64 	%rd9, [__cudaparm_EzComputation_Hy];
	add.s32 	%r35, %r28, %r33;
	add.s32 	%r36, %r5, %r35;
	cvt.s64.s32 	%rd10, %r36;
	mul.wide.s32 	%rd11, %r36, 4;
	add.u64 	%rd12, %rd9, %rd11;
	ld.param.u64 	%rd13, [__cudaparm_EzComputation_Hx];
	ld.param.u64 	%rd14, [__cudaparm_EzComputation_Ez];
	add.u64 	%rd15, %rd14, %rd8;
	ld.global.f32 	%f2, [%rd15+0];
	ld.param.f32 	%f3, [__cudaparm_EzComputation_params+36];
	ld.param.f32 	%f4, [__cudaparm_EzComputation_params+24];
	div.full.f32 	%f5, %f3, %f4;
	ld.param.f32 	%f6, [__cudaparm_EzComputation_params+16];
	add.s32 	%r37, %r30, %r27;
	add.s32 	%r38, %r5, %r37;
	cvt.s64.s32 	%rd16, %r38;
	mul.wide.s32 	%rd17, %r38, 4;
	add.u64 	%rd18, %rd13, %rd17;
	ld.global.f32 	%f7, [%rd18+0];
	sub.s32 	%r39, %r10, 1;
	mul.lo.s32 	%r40, %r2, %r39;
	add.s32 	%r41, %r30, %r40;
	add.s32 	%r42, %r5, %r41;
	cvt.s64.s32 	%rd19, %r42;
	mul.wide.s32 	%rd20, %r42, 4;
	add.u64 	%rd21, %rd13, %rd20;
	ld.global.f32 	%f8, [%rd21+0];
	sub.f32 	%f9, %f7, %f8;
	mul.f32 	%f10, %f6, %f9;
	ld.param.f32 	%f11, [__cudaparm_EzComputation_params+12];
	ld.global.f32 	%f12, [%rd12+0];
	ld.global.f32 	%f13, [%rd12+-4];
	sub.f32 	%f14, %f12, %f13;
	mul.f32 	%f15, %f11, %f14;
	sub.f32 	%f16, %f15, %f10;
	mad.f32 	%f17, %f5, %f16, %f2;
	ld.param.u64 	%rd22, [__cudaparm_EzComputation_EzOut];
	add.u64 	%rd23, %rd22, %rd8;
	st.global.f32 	[%rd23+0], %f17;
$LBB13_EzComputation:
	.loc	16	176	0
	exit;
$LDWend_EzComputation:
	} // EzComputation



// ===== COMPILED SASS (sm_100) =====

	.target	sm_100

	.elftype	@"ET_EXEC"


//--------------------- .note.nv.tkinfo           --------------------------
	.section	.note.nv.tkinfo,"",@"SHT_NOTE"
	.sectionflags	@"SHF_NOTE_NV_TKINFO"
	.tkinfo
        /*0018*/ 	.word	0x00000002
        /*0030*/ 	.string	""
        /*0030*/ 	.string	"ptxas"
        /*0030*/ 	.string	"Cuda compilation tools, release 13.0, V13.0.88"
        /*0030*/ 	.string	"Build cuda_13.0.r13.0/compiler.36424714_0"
        /*0030*/ 	.string	"-arch sm_100 "



//--------------------- .note.nv.cuinfo           --------------------------
	.section	.note.nv.cuinfo,"",@"SHT_NOTE"
	.sectionflags	@"SHF_NOTE_NV_CUINFO"
        /*0018*/ 	.short	0x0002
        /*001a*/ 	.short	0x000a
        /*001c*/ 	.short	0x0082
	.zero		2


//--------------------- .nv.info                  --------------------------
	.section	.nv.info,"",@"SHT_CUDA_INFO"
	.align	4


	//----- nvinfo : EIATTR_REGCOUNT
	.align		4
        /*0000*/ 	.byte	0x04, 0x2f
        /*0002*/ 	.short	(.L_1 - .L_0)
	.align		4
.L_0:
        /*0004*/ 	.word	index@(HxComputation)
        /*0008*/ 	.word	0x00000014


	//----- nvinfo : EIATTR_FRAME_SIZE
	.align		4
.L_1:
        /*000c*/ 	.byte	0x04, 0x11
        /*000e*/ 	.short	(.L_3 - .L_2)
	.align		4
.L_2:
        /*0010*/ 	.word	index@(HxComputation)
        /*0014*/ 	.word	0x00000000


	//----- nvinfo : EIATTR_REGCOUNT
	.align		4
.L_3:
        /*0018*/ 	.byte	0x04, 0x2f
        /*001a*/ 	.short	(.L_5 - .L_4)
	.align		4
.L_4:
        /*001c*/ 	.word	index@(HyComputation)
        /*0020*/ 	.word	0x00000014


	//----- nvinfo : EIATTR_FRAME_SIZE
	.align		4
.L_5:
        /*0024*/ 	.byte	0x04, 0x11
        /*0026*/ 	.short	(.L_7 - .L_6)
	.align		4
.L_6:
        /*0028*/ 	.word	index@(HyComputation)
        /*002c*/ 	.word	0x00000000


	//----- nvinfo : EIATTR_REGCOUNT
	.align		4
.L_7:
        /*0030*/ 	.byte	0x04, 0x2f
        /*0032*/ 	.short	(.L_9 - .L_8)
	.align		4
.L_8:
        /*0034*/ 	.word	index@(HzComputation)
        /*0038*/ 	.word	0x00000014


	//----- nvinfo : EIATTR_FRAME_SIZE
	.align		4
.L_9:
        /*003c*/ 	.byte	0x04, 0x11
        /*003e*/ 	.short	(.L_11 - .L_10)
	.align		4
.L_10:
        /*0040*/ 	.word	index@(HzComputation)
        /*0044*/ 	.word	0x00000000


	//----- nvinfo : EIATTR_REGCOUNT
	.align		4
.L_11:
        /*0048*/ 	.byte	0x04, 0x2f
        /*004a*/ 	.short	(.L_13 - .L_12)
	.align		4
.L_12:
        /*004c*/ 	.word	index@(ExComputation)
        /*0050*/ 	.word	0x00000014


	//----- nvinfo : EIATTR_FRAME_SIZE
	.align		4
.L_13:
        /*0054*/ 	.byte	0x04, 0x11
        /*0056*/ 	.short	(.L_15 - .L_14)
	.align		4
.L_14:
        /*0058*/ 	.word	index@(ExComputation)
        /*005c*/ 	.word	0x00000000


	//----- nvinfo : EIATTR_REGCOUNT
	.align		4
.L_15:
        /*0060*/ 	.byte	0x04, 0x2f
        /*0062*/ 	.short	(.L_17 - .L_16)
	.align		4
.L_16:
        /*0064*/ 	.word	index@(EyComputation)
        /*0068*/ 	.word	0x00000014


	//----- nvinfo : EIATTR_FRAME_SIZE
	.align		4
.L_17:
        /*006c*/ 	.byte	0x04, 0x11
        /*006e*/ 	.short	(.L_19 - .L_18)
	.align		4
.L_18:
        /*0070*/ 	.word	index@(EyComputation)
        /*0074*/ 	.word	0x00000000


	//----- nvinfo : EIATTR_REGCOUNT
	.align		4
.L_19:
        /*0078*/ 	.byte	0x04, 0x2f
        /*007a*/ 	.short	(.L_21 - .L_20)
	.align		4
.L_20:
        /*007c*/ 	.word	index@(EzComputation)
        /*0080*/ 	.word	0x00000016


	//----- nvinfo : EIATTR_FRAME_SIZE
	.align		4
.L_21:
        /*0084*/ 	.byte	0x04, 0x11
        /*0086*/ 	.short	(.L_23 - .L_22)
	.align		4
.L_22:
        /*0088*/ 	.word	index@(EzComputation)
        /*008c*/ 	.word	0x00000000


	//----- nvinfo : EIATTR_MIN_STACK_SIZE
	.align		4
.L_23:
        /*0090*/ 	.byte	0x04, 0x12
        /*0092*/ 	.short	(.L_25 - .L_24)
	.align		4
.L_24:
        /*0094*/ 	.word	index@(EzComputation)
        /*0098*/ 	.word	0x00000000


	//----- nvinfo : EIATTR_MIN_STACK_SIZE
	.align		4
.L_25:
        /*009c*/ 	.byte	0x04, 0x12
        /*009e*/ 	.short	(.L_27 - .L_26)
	.align		4
.L_26:
        /*00a0*/ 	.word	index@(EyComputation)
        /*00a4*/ 	.word	0x00000000


	//----- nvinfo : EIATTR_MIN_STACK_SIZE
	.align		4
.L_27:
        /*00a8*/ 	.byte	0x04, 0x12
        /*00aa*/ 	.short	(.L_29 - .L_28)
	.align		4
.L_28:
        /*00ac*/ 	.word	index@(ExComputation)
        /*00b0*/ 	.word	0x00000000


	//----- nvinfo : EIATTR_MIN_STACK_SIZE
	.align		4
.L_29:
        /*00b4*/ 	.byte	0x04, 0x12
        /*00b6*/ 	.short	(.L_31 - .L_30)
	.align		4
.L_30:
        /*00b8*/ 	.word	index@(HzComputation)
        /*00bc*/ 	.word	0x00000000


	//----- nvinfo : EIATTR_MIN_STACK_SIZE
	.align		4
.L_31:
        /*00c0*/ 	.byte	0x04, 0x12
        /*00c2*/ 	.short	(.L_33 - .L_32)
	.align		4
.L_32:
        /*00c4*/ 	.word	index@(HyComputation)
        /*00c8*/ 	.word	0x00000000


	//----- nvinfo : EIATTR_MIN_STACK_SIZE
	.align		4
.L_33:
        /*00cc*/ 	.byte	0x04, 0x12
        /*00ce*/ 	.short	(.L_35 - .L_34)
	.align		4
.L_34:
        /*00d0*/ 	.word	index@(HxComputation)
        /*00d4*/ 	.word	0x00000000
.L_35:


//--------------------- .nv.compat                --------------------------
	.section	.nv.compat,"",@"SHT_CUDA_COMPAT_INFO"
	.align	4
        /*0000*/ 	.byte	0x02, 0x09, 0x00, 0x00, 0x02, 0x02, 0x01, 0x00, 0x02, 0x05, 0x05, 0x00, 0x03, 0x07, 0x01, 0x01
        /*0010*/ 	.byte	0x02, 0x03, 0x00, 0x00, 0x02, 0x06, 0x01, 0x00, 0x04, 0x0b, 0x08, 0x00, 0x01, 0x00, 0x00, 0x00
        /*0020*/ 	.byte	0x00, 0x00, 0x00, 0x00


//--------------------- .nv.info.EzComputation    --------------------------
	.section	.nv.info.EzComputation,"",@"SHT_CUDA_INFO"
	.sectionflags	@""
	.align	4


	//----- nvinfo : EIATTR_CUDA_API_VERSION
	.align		4
        /*0000*/ 	.byte	0x04, 0x37
        /*0002*/ 	.short	(.L_37 - .L_36)
.L_36:
        /*0004*/ 	.word	0x00000082


	//----- nvinfo : EIATTR_KPARAM_INFO
	.align		4
.L_37:
        /*0008*/ 	.byte	0x04, 0x17
        /*000a*/ 	.short	(.L_39 - .L_38)
.L_38:
        /*000c*/ 	.word	0x00000000
        /*0010*/ 	.short	0x0004
        /*0012*/ 	.short	0x0040
        /*0014*/ 	.byte	0x00, 0xf0, 0x21, 0x00


	//----- nvinfo : EIATTR_KPARAM_INFO
	.align		4
.L_39:
        /*0018*/ 	.byte	0x04, 0x17
        /*001a*/ 	.short	(.L_41 - .L_40)
.L_40:
        /*001c*/ 	.word	0x00000000
        /*0020*/ 	.short	0x0003
        /*0022*/ 	.short	0x0018
        /*0024*/ 	.byte	0x00, 0xf0, 0xa1, 0x00


	//----- nvinfo : EIATTR_KPARAM_INFO
	.align		4
.L_41:
        /*0028*/ 	.byte	0x04, 0x17
        /*002a*/ 	.short	(.L_43 - .L_42)
.L_42:
        /*002c*/ 	.word	0x00000000
        /*0030*/ 	.short	0x0002
        /*0032*/ 	.short	0x0010
        /*0034*/ 	.byte	0x00, 0xf0, 0x21, 0x00


	//----- nvinfo : EIATTR_KPARAM_INFO
	.align		4
.L_43:
        /*0038*/ 	.byte	0x04, 0x17
        /*003a*/ 	.short	(.L_45 - .L_44)
.L_44:
        /*003c*/ 	.word	0x00000000
        /*0040*/ 	.short	0x0001
        /*0042*/ 	.short	0x0008
        /*0044*/ 	.byte	0x00, 0xf0, 0x21, 0x00


	//----- nvinfo : EIATTR_KPARAM_INFO
	.align		4
.L_45:
        /*0048*/ 	.byte	0x04, 0x17
        /*004a*/ 	.short	(.L_47 - .L_46)
.L_46:
        /*004c*/ 	.word	0x00000000
        /*0050*/ 	.short	0x0000
        /*0052*/ 	.short	0x0000
        /*0054*/ 	.byte	0x00, 0xf0, 0x21, 0x00


	//----- nvinfo : EIATTR_SPARSE_MMA_MASK
	.align		4
.L_47:
        /*0058*/ 	.byte	0x03, 0x50
        /*005a*/ 	.short	0x0000


	//----- nvinfo : EIATTR_MAXREG_COUNT
	.align		4
        /*005c*/ 	.byte	0x03, 0x1b
        /*005e*/ 	.short	0x00ff


	//----- nvinfo : EIATTR_MERCURY_ISA_VERSION
	.align		4
        /*0060*/ 	.byte	0x03, 0x5f
        /*0062*/ 	.short	0x0101


	//----- nvinfo : EIATTR_VRC_CTA_INIT_COUNT
	.align		4
        /*0064*/ 	.byte	0x02, 0x4a
	.zero		1
	.zero		1


	//----- nvinfo : EIATTR_EXIT_INSTR_OFFSETS
	.align		4
        /*0068*/ 	.byte	0x04, 0x1c
        /*006a*/ 	.short	(.L_49 - .L_48)


	//   ....[0]....
.L_48:
        /*006c*/ 	.word	0x000000b0


	//   ....[1]....
        /*0070*/ 	.word	0x000006d0


	//   ....[2]....
        /*0074*/ 	.word	0x000007f0


	//----- nvinfo : EIATTR_CRS_STACK_SIZE
	.align		4
.L_49:
        /*0078*/ 	.byte	0x04, 0x1e
        /*007a*/ 	.short	(.L_51 - .L_50)
.L_50:
        /*007c*/ 	.word	0x00000000


	//----- nvinfo : EIATTR_CBANK_PARAM_SIZE
	.align		4
.L_51:
        /*0080*/ 	.byte	0x03, 0x19
        /*0082*/ 	.short	0x0048


	//----- nvinfo : EIATTR_PARAM_CBANK
	.align		4
        /*0084*/ 	.byte	0x04, 0x0a
        /*0086*/ 	.short	(.L_53 - .L_52)
	.align		4
.L_52:
        /*0088*/ 	.word	index@(.nv.constant0.EzComputation)
        /*008c*/ 	.short	0x0380
        /*008e*/ 	.short	0x0048


	//----- nvinfo : EIATTR_SW_WAR
	.align		4
.L_53:
        /*0090*/ 	.byte	0x04, 0x36
        /*0092*/ 	.short	(.L_55 - .L_54)
.L_54:
        /*0094*/ 	.word	0x00000008
.L_55:


//--------------------- .nv.info.EyComputation    --------------------------
	.section	.nv.info.EyComputation,"",@"SHT_CUDA_INFO"
	.sectionflags	@""
	.align	4


	//----- nvinfo : EIATTR_CUDA_API_VERSION
	.align		4
        /*0000*/ 	.byte	0x04, 0x37
        /*0002*/ 	.short	(.L_57 - .L_56)
.L_56:
        /*0004*/ 	.word	0x00000082


	//----- nvinfo : EIATTR_KPARAM_INFO
	.align		4
.L_57:
        /*0008*/ 	.byte	0x04, 0x17
        /*000a*/ 	.short	(.L_59 - .L_58)
.L_58:
        /*000c*/ 	.word	0x00000000
        /*0010*/ 	.short	0x0004
        /*0012*/ 	.short	0x0040
        /*0014*/ 	.byte	0x00, 0xf0, 0x21, 0x00


	//----- nvinfo : EIATTR_KPARAM_INFO
	.align		4
.L_59:
        /*0018*/ 	.byte	0x04, 0x17
        /*001a*/ 	.short	(.L_61 - .L_60)
.L_60:
        /*001c*/ 	.word	0x00000000
        /*0020*/ 	.short	0x0003
        /*0022*/ 	.short	0x0018
        /*0024*/ 	.byte	0x00, 0xf0, 0xa1, 0x00


	//----- nvinfo : EIATTR_KPARAM_INFO
	.align		4
.L_61:
        /*0028*/ 	.byte	0x04, 0x17
        /*002a*/ 	.short	(.L_63 - .L_62)
.L_62:
        /*002c*/ 	.word	0x00000000
        /*0030*/ 	.short	0x0002
        /*0032*/ 	.short	0x0010
        /*0034*/ 	.byte	0x00, 0xf0, 0x21, 0x00


	//----- nvinfo : EIATTR_KPARAM_INFO
	.align		4
.L_63:
        /*0038*/ 	.byte	0x04, 0x17
        /*003a*/ 	.short	(.L_65 - .L_64)
.L_64:
        /*003c*/ 	.word	0x00000000
        /*0040*/ 	.short	0x0001
        /*0042*/ 	.short	0x0008
        /*0044*/ 	.byte	0x00, 0xf0, 0x21, 0x00


	//----- nvinfo : EIATTR_KPARAM_INFO
	.align		4
.L_65:
        /*0048*/ 	.byte	0x04, 0x17
        /*004a*/ 	.short	(.L_67 - .L_66)
.L_66:
        /*004c*/ 	.word	0x00000000
        /*0050*/ 	.short	0x0000
        /*0052*/ 	.short	0x0000
        /*0054*/ 	.byte	0x00, 0xf0, 0x21, 0x00


	//----- nvinfo : EIATTR_SPARSE_MMA_MASK
	.align		4
.L_67:
        /*0058*/ 	.byte	0x03, 0x50
        /*005a*/ 	.short	0x0000


	//----- nvinfo : EIATTR_MAXREG_COUNT
	.align		4
        /*005c*/ 	.byte	0x03, 0x1b
        /*005e*/ 	.short	0x00ff


	//----- nvinfo : EIATTR_MERCURY_ISA_VERSION
	.align		4
        /*0060*/ 	.byte	0x03, 0x5f
        /*0062*/ 	.short	0x0101


	//----- nvinfo : EIATTR_VRC_CTA_INIT_COUNT
	.align		4
        /*0064*/ 	.byte	0x02, 0x4a
	.zero		1
	.zero		1


	//----- nvinfo : EIATTR_EXIT_INSTR_OFFSETS
	.align		4
        /*0068*/ 	.byte	0x04, 0x1c
        /*006a*/ 	.short	(.L_69 - .L_68)


	//   ....[0]....
.L_68:
        /*006c*/ 	.word	0x000000b0


	//   ....[1]....
        /*0070*/ 	.word	0x000004d0


	//   ....[2]....
        /*0074*/ 	.word	0x000007c0


	//----- nvinfo : EIATTR_CRS_STACK_SIZE
	.align		4
.L_69:
        /*0078*/ 	.byte	0x04, 0x1e
        /*007a*/ 	.short	(.L_71 - .L_70)
.L_70:
        /*007c*/ 	.word	0x00000000


	//----- nvinfo : EIATTR_CBANK_PARAM_SIZE
	.align		4
.L_71:
        /*0080*/ 	.byte	0x03, 0x19
        /*0082*/ 	.short	0x0048


	//----- nvinfo : EIATTR_PARAM_CBANK
	.align		4
        /*0084*/ 	.byte	0x04, 0x0a
        /*0086*/ 	.short	(.L_73 - .L_72)
	.align		4
.L_72:
        /*0088*/ 	.word	index@(.nv.constant0.EyComputation)
        /*008c*/ 	.short	0x0380
        /*008e*/ 	.short	0x0048


	//----- nvinfo : EIATTR_SW_WAR
	.align		4
.L_73:
        /*0090*/ 	.byte	0x04, 0x36
        /*0092*/ 	.short	(.L_75 - .L_74)
.L_74:
        /*0094*/ 	.word	0x00000008
.L_75:


//--------------------- .nv.info.ExComputation    --------------------------
	.section	.nv.info.ExComputation,"",@"SHT_CUDA_INFO"
	.sectionflags	@""
	.align	4


	//----- nvinfo : EIATTR_CUDA_API_VERSION
	.align		4
        /*0000*/ 	.byte	0x04, 0x37
        /*0002*/ 	.short	(.L_77 - .L_76)
.L_76:
        /*0004*/ 	.word	0x00000082


	//----- nvinfo : EIATTR_KPARAM_INFO
	.align		4
.L_77:
        /*0008*/ 	.byte	0x04, 0x17
        /*000a*/ 	.short	(.L_79 - .L_78)
.L_78:
        /*000c*/ 	.word	0x00000000
        /*0010*/ 	.short	0x0004
        /*0012*/ 	.short	0x0040
        /*0014*/ 	.byte	0x00, 0xf0, 0x21, 0x00


	//----- nvinfo : EIATTR_KPARAM_INFO
	.align		4
.L_79:
        /*0018*/ 	.byte	0x04, 0x17
        /*001a*/ 	.short	(.L_81 - .L_80)
.L_80:
        /*001c*/ 	.word	0x00000000
        /*0020*/ 	.short	0x0003
        /*0022*/ 	.short	0x0018
        /*0024*/ 	.byte	0x00, 0xf0, 0xa1, 0x00


	//----- nvinfo : EIATTR_KPARAM_INFO
	.align		4
.L_81:
        /*0028*/ 	.byte	0x04, 0x17
        /*002a*/ 	.short	(.L_83 - .L_82)
.L_82:
        /*002c*/ 	.word	0x00000000
        /*0030*/ 	.short	0x0002
        /*0032*/ 	.short	0x0010
        /*0034*/ 	.byte	0x00, 0xf0, 0x21, 0x00


	//----- nvinfo : EIATTR_KPARAM_INFO
	.align		4
.L_83:
        /*0038*/ 	.byte	0x04, 0x17
        /*003a*/ 	.short	(.L_85 - .L_84)
.L_84:
        /*003c*/ 	.word	0x00000000
        /*0040*/ 	.short	0x0001
        /*0042*/ 	.short	0x0008
        /*0044*/ 	.byte	0x00, 0xf0, 0x21, 0x00


	//----- nvinfo : EIATTR_KPARAM_INFO
	.align		4
.L_85:
        /*0048*/ 	.byte	0x04, 0x17
        /*004a*/ 	.short	(.L_87 - .L_86)
.L_86:
        /*004c*/ 	.word	0x00000000
        /*0050*/ 	.short	0x0000
        /*0052*/ 	.short	0x0000
        /*0054*/ 	.byte	0x00, 0xf0, 0x21, 0x00


	//----- nvinfo : EIATTR_SPARSE_MMA_MASK
	.align		4
.L_87:
        /*0058*/ 	.byte	0x03, 0x50
        /*005a*/ 	.short	0x0000


	//----- nvinfo : EIATTR_MAXREG_COUNT
	.align		4
        /*005c*/ 	.byte	0x03, 0x1b
        /*005e*/ 	.short	0x00ff


	//----- nvinfo : EIATTR_MERCURY_ISA_VERSION
	.align		4
        /*0060*/ 	.byte	0x03, 0x5f
        /*0062*/ 	.short	0x0101


	//----- nvinfo : EIATTR_VRC_CTA_INIT_COUNT
	.align		4
        /*0064*/ 	.byte	0x02, 0x4a
	.zero		1
	.zero		1


	//----- nvinfo : EIATTR_EXIT_INSTR_OFFSETS
	.align		4
        /*0068*/ 	.byte	0x04, 0x1c
        /*006a*/ 	.short	(.L_89 - .L_88)


	//   ....[0]....
.L_88:
        /*006c*/ 	.word	0x000000a0


	//   ....[1]....
        /*0070*/ 	.word	0x000006a0


	//   ....[2]....
        /*0074*/ 	.word	0x00000760


	//----- nvinfo : EIATTR_CRS_STACK_SIZE
	.align		4
.L_89:
        /*0078*/ 	.byte	0x04, 0x1e
        /*007a*/ 	.short	(.L_91 - .L_90)
.L_90:
        /*007c*/ 	.word	0x00000000


	//----- nvinfo : EIATTR_CBANK_PARAM_SIZE
	.align		4
.L_91:
        /*0080*/ 	.byte	0x03, 0x19
        /*0082*/ 	.short	0x0048


	//----- nvinfo : EIATTR_PARAM_CBANK
	.align		4
        /*0084*/ 	.byte	0x04, 0x0a
        /*0086*/ 	.short	(.L_93 - .L_92)
	.align		4
.L_92:
        /*0088*/ 	.word	index@(.nv.constant0.ExComputation)
        /*008c*/ 	.short	0x0380
        /*008e*/ 	.short	0x0048


	//----- nvinfo : EIATTR_SW_WAR
	.align		4
.L_93:
        /*0090*/ 	.byte	0x04, 0x36
        /*0092*/ 	.short	(.L_95 - .L_94)
.L_94:
        /*0094*/ 	.word	0x00000008
.L_95:


//--------------------- .nv.info.HzComputation    --------------------------
	.section	.nv.info.HzComputation,"",@"SHT_CUDA_INFO"
	.sectionflags	@""
	.align	4


	//----- nvinfo : EIATTR_CUDA_API_VERSION
	.align		4
        /*0000*/ 	.byte	0x04, 0x37
        /*0002*/ 	.short	(.L_97 - .L_96)
.L_96:
        /*0004*/ 	.word	0x00000082


	//----- nvinfo : EIATTR_KPARAM_INFO
	.align		4
.L_97:
        /*0008*/ 	.byte	0x04, 0x17
        /*000a*/ 	.short	(.L_99 - .L_98)
.L_98:
        /*000c*/ 	.word	0x00000000
        /*0010*/ 	.short	0x0004
        /*0012*/ 	.short	0x0040
        /*0014*/ 	.byte	0x00, 0xf0, 0x21, 0x00


	//----- nvinfo : EIATTR_KPARAM_INFO
	.align		4
.L_99:
        /*0018*/ 	.byte	0x04, 0x17
        /*001a*/ 	.short	(.L_101 - .L_100)
.L_100:
        /*001c*/ 	.word	0x00000000
        /*0020*/ 	.short	0x0003
        /*0022*/ 	.short	0x0018
        /*0024*/ 	.byte	0x00, 0xf0, 0xa1, 0x00


	//----- nvinfo : EIATTR_KPARAM_INFO
	.align		4
.L_101:
        /*0028*/ 	.byte	0x04, 0x17
        /*002a*/ 	.short	(.L_103 - .L_102)
.L_102:
        /*002c*/ 	.word	0x00000000
        /*0030*/ 	.short	0x0002
        /*0032*/ 	.short	0x0010
        /*0034*/ 	.byte	0x00, 0xf0, 0x21, 0x00


	//----- nvinfo : EIATTR_KPARAM_INFO
	.align		4
.L_103:
        /*0038*/ 	.byte	0x04, 0x17
        /*003a*/ 	.short	(.L_105 - .L_104)
.L_104:
        /*003c*/ 	.word	0x00000000
        /*0040*/ 	.short	0x0001
        /*0042*/ 	.short	0x0008
        /*0044*/ 	.byte	0x00, 0xf0, 0x21, 0x00


	//----- nvinfo : EIATTR_KPARAM_INFO
	.align		4
.L_105:
        /*0048*/ 	.byte	0x04, 0x17
        /*004a*/ 	.short	(.L_107 - .L_106)
.L_106:
        /*004c*/ 	.word	0x00000000
        /*0050*/ 	.short	0x0000
        /*0052*/ 	.short	0x0000
        /*0054*/ 	.byte	0x00, 0xf0, 0x21, 0x00


	//----- nvinfo : EIATTR_SPARSE_MMA_MASK
	.align		4
.L_107:
        /*0058*/ 	.byte	0x03, 0x50
        /*005a*/ 	.short	0x0000


	//----- nvinfo : EIATTR_MAXREG_COUNT
	.align		4
        /*005c*/ 	.byte	0x03, 0x1b
        /*005e*/ 	.short	0x00ff


	//----- nvinfo : EIATTR_MERCURY_ISA_VERSION
	.align		4
        /*0060*/ 	.byte	0x03, 0x5f
        /*0062*/ 	.short	0x0101


	//----- nvinfo : EIATTR_VRC_CTA_INIT_COUNT
	.align		4
        /*0064*/ 	.byte	0x02, 0x4a
	.zero		1
	.zero		1


	//----- nvinfo : EIATTR_EXIT_INSTR_OFFSETS
	.align		4
        /*0068*/ 	.byte	0x04, 0x1c
        /*006a*/ 	.short	(.L_109 - .L_108)


	//   ....[0]....
.L_108:
        /*006c*/ 	.word	0x000000a0


	//   ....[1]....
        /*0070*/ 	.word	0x00000640


	//----- nvinfo : EIATTR_CBANK_PARAM_SIZE
	.align		4
.L_109:
        /*0074*/ 	.byte	0x03, 0x19
        /*0076*/ 	.short	0x0048


	//----- nvinfo : EIATTR_PARAM_CBANK
	.align		4
        /*0078*/ 	.byte	0x04, 0x0a
        /*007a*/ 	.short	(.L_111 - .L_110)
	.align		4
.L_110:
        /*007c*/ 	.word	index@(.nv.constant0.HzComputation)
        /*0080*/ 	.short	0x0380
        /*0082*/ 	.short	0x0048


	//----- nvinfo : EIATTR_SW_WAR
	.align		4
.L_111:
        /*0084*/ 	.byte	0x04, 0x36
        /*0086*/ 	.short	(.L_113 - .L_112)
.L_112:
        /*0088*/ 	.word	0x00000008
.L_113:


//--------------------- .nv.info.HyComputation    --------------------------
	.section	.nv.info.HyComputation,"",@"SHT_CUDA_INFO"
	.sectionflags	@""
	.align	4


	//----- nvinfo : EIATTR_CUDA_API_VERSION
	.align		4
        /*0000*/ 	.byte	0x04, 0x37
        /*0002*/ 	.short	(.L_115 - .L_114)
.L_114:
        /*0004*/ 	.word	0x00000082


	//----- nvinfo : EIATTR_KPARAM_INFO
	.align		4
.L_115:
        /*0008*/ 	.byte	0x04, 0x17
        /*000a*/ 	.short	(.L_117 - .L_116)
.L_116:
        /*000c*/ 	.word	0x00000000
        /*0010*/ 	.short	0x0004
        /*0012*/ 	.short	0x0040
        /*0014*/ 	.byte	0x00, 0xf0, 0x21, 0x00


	//----- nvinfo : EIATTR_KPARAM_INFO
	.align		4
.L_117:
        /*0018*/ 	.byte	0x04, 0x17
        /*001a*/ 	.short	(.L_119 - .L_118)
.L_118:
        /*001c*/ 	.word	0x00000000
        /*0020*/ 	.short	0x0003
        /*0022*/ 	.short	0x0018
        /*0024*/ 	.byte	0x00, 0xf0, 0xa1, 0x00


	//----- nvinfo : EIATTR_KPARAM_INFO
	.align		4
.L_119:
        /*0028*/ 	.byte	0x04, 0x17
        /*002a*/ 	.short	(.L_121 - .L_120)
.L_120:
        /*002c*/ 	.word	0x00000000
        /*0030*/ 	.short	0x0002
        /*0032*/ 	.short	0x0010
        /*0034*/ 	.byte	0x00, 0xf0, 0x21, 0x00


	//----- nvinfo : EIATTR_KPARAM_INFO
	.align		4
.L_121:
        /*0038*/ 	.byte	0x04, 0x17
        /*003a*/ 	.short	(.L_123 - .L_122)
.L_122:
        /*003c*/ 	.word	0x00000000
        /*0040*/ 	.short	0x0001
        /*0042*/ 	.short	0x0008
        /*0044*/ 	.byte	0x00, 0xf0, 0x21, 0x00


	//----- nvinfo : EIATTR_KPARAM_INFO
	.align		4
.L_123:
        /*0048*/ 	.byte	0x04, 0x17
        /*004a*/ 	.short	(.L_125 - .L_124)
.L_124:
        /*004c*/ 	.word	0x00000000
        /*0050*/ 	.short	0x0000
        /*0052*/ 	.short	0x0000
        /*0054*/ 	.byte	0x00, 0xf0, 0x21, 0x00


	//----- nvinfo : EIATTR_SPARSE_MMA_MASK
	.align		4
.L_125:
        /*0058*/ 	.byte	0x03, 0x50
        /*005a*/ 	.short	0x0000


	//----- nvinfo : EIATTR_MAXREG_COUNT
	.align		4
        /*005c*/ 	.byte	0x03, 0x1b
        /*005e*/ 	.short	0x00ff


	//----- nvinfo : EIATTR_MERCURY_ISA_VERSION
	.align		4
        /*0060*/ 	.byte	0x03, 0x5f
        /*0062*/ 	.short	0x0101


	//----- nvinfo : EIATTR_VRC_CTA_INIT_COUNT
	.align		4
        /*0064*/ 	.byte	0x02, 0x4a
	.zero		1
	.zero		1


	//----- nvinfo : EIATTR_EXIT_INSTR_OFFSETS
	.align		4
        /*0068*/ 	.byte	0x04, 0x1c
        /*006a*/ 	.short	(.L_127 - .L_126)


	//   ....[0]....
.L_126:
        /*006c*/ 	.word	0x000000a0


	//   ....[1]....
        /*0070*/ 	.word	0x000005d0


	//----- nvinfo : EIATTR_CBANK_PARAM_SIZE
	.align		4
.L_127:
        /*0074*/ 	.byte	0x03, 0x19
        /*0076*/ 	.short	0x0048


	//----- nvinfo : EIATTR_PARAM_CBANK
	.align		4
        /*0078*/ 	.byte	0x04, 0x0a
        /*007a*/ 	.short	(.L_129 - .L_128)
	.align		4
.L_128:
        /*007c*/ 	.word	index@(.nv.constant0.HyComputation)
        /*0080*/ 	.short	0x0380
        /*0082*/ 	.short	0x0048


	//----- nvinfo : EIATTR_SW_WAR
	.align		4
.L_129:
        /*0084*/ 	.byte	0x04, 0x36
        /*0086*/ 	.short	(.L_131 - .L_130)
.L_130:
        /*0088*/ 	.word	0x00000008
.L_131:


//--------------------- .nv.info.HxComputation    --------------------------
	.section	.nv.info.HxComputation,"",@"SHT_CUDA_INFO"
	.sectionflags	@""
	.align	4


	//----- nvinfo : EIATTR_CUDA_API_VERSION
	.align		4
        /*0000*/ 	.byte	0x04, 0x37
        /*0002*/ 	.short	(.L_133 - .L_132)
.L_132:
        /*0004*/ 	.word	0x00000082


	//----- nvinfo : EIATTR_KPARAM_INFO
	.align		4
.L_133:
        /*0008*/ 	.byte	0x04, 0x17
        /*000a*/ 	.short	(.L_135 - .L_134)
.L_134:
        /*000c*/ 	.word	0x00000000
        /*0010*/ 	.short	0x0004
        /*0012*/ 	.short	0x0040
        /*0014*/ 	.byte	0x00, 0xf0, 0x21, 0x00


	//----- nvinfo : EIATTR_KPARAM_INFO
	.align		4
.L_135:
        /*0018*/ 	.byte	0x04, 0x17
        /*001a*/ 	.short	(.L_137 - .L_136)
.L_136:
        /*001c*/ 	.word	0x00000000
        /*0020*/ 	.short	0x0003
        /*0022*/ 	.short	0x0018
        /*0024*/ 	.byte	0x00, 0xf0, 0xa1, 0x00


	//----- nvinfo : EIATTR_KPARAM_INFO
	.align		4
.L_137:
        /*0028*/ 	.byte	0x04, 0x17
        /*002a*/ 	.short	(.L_139 - .L_138)
.L_138:
        /*002c*/ 	.word	0x00000000
        /*0030*/ 	.short	0x0002
        /*0032*/ 	.short	0x0010
        /*0034*/ 	.byte	0x00, 0xf0, 0x21, 0x00


	//----- nvinfo : EIATTR_KPARAM_INFO
	.align		4
.L_139:
        /*0038*/ 	.byte	0x04, 0x17
        /*003a*/ 	.short	(.L_141 - .L_140)
.L_140:
        /*003c*/ 	.word	0x00000000
        /*0040*/ 	.short	0x0001
        /*0042*/ 	.short	0x0008
        /*0044*/ 	.byte	0x00, 0xf0, 0x21, 0x00


	//----- nvinfo : EIATTR_KPARAM_INFO
	.align		4
.L_141:
        /*0048*/ 	.byte	0x04, 0x17
        /*004a*/ 	.short	(.L_143 - .L_142)
.L_142:
        /*004c*/ 	.word	0x00000000
        /*0050*/ 	.short	0x0000
        /*0052*/ 	.short	0x0000
        /*0054*/ 	.byte	0x00, 0xf0, 0x21, 0x00


	//----- nvinfo : EIATTR_SPARSE_MMA_MASK
	.align		4
.L_143:
        /*0058*/ 	.byte	0x03, 0x50
        /*005a*/ 	.short	0x0000


	//----- nvinfo : EIATTR_MAXREG_COUNT
	.align		4
        /*005c*/ 	.byte	0x03, 0x1b
        /*005e*/ 	.short	0x00ff


	//----- nvinfo : EIATTR_MERCURY_ISA_VERSION
	.align		4
        /*0060*/ 	.byte	0x03, 0x5f
        /*0062*/ 	.short	0x0101


	//----- nvinfo : EIATTR_VRC_CTA_INIT_COUNT
	.align		4
        /*0064*/ 	.byte	0x02, 0x4a
	.zero		1
	.zero		1


	//----- nvinfo : EIATTR_EXIT_INSTR_OFFSETS
	.align		4
        /*0068*/ 	.byte	0x04, 0x1c
        /*006a*/ 	.short	(.L_145 - .L_144)


	//   ....[0]....
.L_144:
        /*006c*/ 	.word	0x000000b0


	//   ....[1]....
        /*0070*/ 	.word	0x00000610


	//----- nvinfo : EIATTR_CBANK_PARAM_SIZE
	.align		4
.L_145:
        /*0074*/ 	.byte	0x03, 0x19
        /*0076*/ 	.short	0x0048


	//----- nvinfo : EIATTR_PARAM_CBANK
	.align		4
        /*0078*/ 	.byte	0x04, 0x0a
        /*007a*/ 	.short	(.L_147 - .L_146)
	.align		4
.L_146:
        /*007c*/ 	.word	index@(.nv.constant0.HxComputation)
        /*0080*/ 	.short	0x0380
        /*0082*/ 	.short	0x0048


	//----- nvinfo : EIATTR_SW_WAR
	.align		4
.L_147:
        /*0084*/ 	.byte	0x04, 0x36
        /*0086*/ 	.short	(.L_149 - .L_148)
.L_148:
        /*0088*/ 	.word	0x00000008
.L_149:


//--------------------- .nv.callgraph             --------------------------
	.section	.nv.callgraph,"",@"SHT_CUDA_CALLGRAPH"
	.align	4
	.sectionentsize	8
	.align		4
        /*0000*/ 	.word	0x00000000
	.align		4
        /*0004*/ 	.word	0xffffffff
	.align		4
        /*0008*/ 	.word	0x00000000
	.align		4
        /*000c*/ 	.word	0xfffffffe
	.align		4
        /*0010*/ 	.word	0x00000000
	.align		4
        /*0014*/ 	.word	0xfffffffd
	.align		4
        /*0018*/ 	.word	0x00000000
	.align		4
        /*001c*/ 	.word	0xfffffffc


//--------------------- .text.EzComputation       --------------------------
	.section	.text.EzComputation,"ax",@progbits
	.align	128
.text.EzComputation:
        .type           EzComputation,@function
        .size           EzComputation,(.L_x_13 - EzComputation)
        .other          EzComputation,@"STO_CUDA_ENTRY STV_DEFAULT"
EzComputation:
[----:B------:R-:W-:Y:S01]  /*0000*/  LDC R1, c[0x0][0x37c] ;  /* 0x0000df00ff017b82 */ /* 0x000fe20000000800 */
[----:B------:R-:W0:Y:S07]  /*0010*/  S2R R0, SR_TID.X ;  /* 0x0000000000007919 */ /* 0x000e2e0000002100 */
[----:B------:R-:W1:Y:S01]  /*0020*/  S2UR UR4, SR_CTAID.X ;  /* 0x00000000000479c3 */ /* 0x000e620000002500 */
[----:B------:R-:W2:Y:S07]  /*0030*/  LDCU UR8, c[0x0][0x398] ;  /* 0x00007300ff0877ac */ /* 0x000eae0008000800 */
[----:B------:R-:W3:Y:S01]  /*0040*/  LDC R3, c[0x0][0x360] ;  /* 0x0000d800ff037b82 */ /* 0x000ee20000000800 */
[----:B--2---:R-:W-:-:S02]  /*0050*/  UIADD3 UR5, UPT, UPT, UR8, 0x1, URZ ;  /* 0x0000000108057890 */ /* 0x004fc4000fffe0ff */
[----:B-1----:R-:W-:Y:S01]  /*0060*/  ULOP3.LUT UR4, UR4, 0xffff, URZ, 0xc0, !UPT ;  /* 0x0000ffff04047892 */ /* 0x002fe2000f8ec0ff */
[----:B0-----:R-:W-:Y:S02]  /*0070*/  LOP3.LUT R0, R0, 0xffff, RZ, 0xc0, !PT ;  /* 0x0000ffff00007812 */ /* 0x001fe400078ec0ff */
[----:B---3--:R-:W-:-:S05]  /*0080*/  LOP3.LUT R3, R3, 0xffff, RZ, 0xc0, !PT ;  /* 0x0000ffff03037812 */ /* 0x008fca00078ec0ff */
[----:B------:R-:W-:-:S05]  /*0090*/  IMAD R0, R3, UR4, R0 ;  /* 0x0000000403007c24 */ /* 0x000fca000f8e0200 */
[----:B------:R-:W-:-:S13]  /*00a0*/  ISETP.LT.AND P0, PT, R0, UR5, PT ;  /* 0x0000000500007c0c */ /* 0x000fda000bf01270 */
[----:B------:R-:W-:Y:S05]  /*00b0*/  @!P0 EXIT ;  /* 0x000000000000894d */ /* 0x000fea0003800000 */
[----:B------:R-:W0:Y:S01]  /*00c0*/  LDC R9, c[0x0][0x3a0] ;  /* 0x0000e800ff097b82 */ /* 0x000e220000000800 */
[----:B------:R-:W1:Y:S01]  /*00d0*/  S2R R2, SR_TID.Y ;  /* 0x0000000000027919 */ /* 0x000e620000002200 */
[----:B------:R-:W-:Y:S01]  /*00e0*/  ISETP.GT.AND P3, PT, R0, RZ, PT ;  /* 0x000000ff0000720c */ /* 0x000fe20003f64270 */
[----:B------:R-:W2:Y:S01]  /*00f0*/  LDCU.64 UR6, c[0x0][0x358] ;  /* 0x00006b00ff0677ac */ /* 0x000ea20008000a00 */
[----:B------:R-:W-:Y:S04]  /*0100*/  BSSY.RECONVERGENT B0, `(.L_x_0) ;  /* 0x000005e000007945 */ /* 0x000fe80003800200 */
[----:B------:R-:W3:Y:S08]  /*0110*/  S2UR UR4, SR_CTAID.Y ;  /* 0x00000000000479c3 */ /* 0x000ef00000002600 */
[----:B------:R-:W4:Y:S01]  /*0120*/  LDC R7, c[0x0][0x364] ;  /* 0x0000d900ff077b82 */ /* 0x000f220000000800 */
[----:B0-----:R-:W-:-:S04]  /*0130*/  IABS R3, R9 ;  /* 0x0000000900037213 */ /* 0x001fc80000000000 */
[----:B------:R-:W0:Y:S01]  /*0140*/  I2F.RP R6, R3 ;  /* 0x0000000300067306 */ /* 0x000e220000209400 */
[----:B---3--:R-:W-:Y:S01]  /*0150*/  ULOP3.LUT UR4, UR4, 0xffff, URZ, 0xc0, !UPT ;  /* 0x0000ffff04047892 */ /* 0x008fe2000f8ec0ff */
[----:B-1----:R-:W-:Y:S02]  /*0160*/  LOP3.LUT R2, R2, 0xffff, RZ, 0xc0, !PT ;  /* 0x0000ffff02027812 */ /* 0x002fe400078ec0ff */
[----:B----4-:R-:W-:-:S04]  /*0170*/  LOP3.LUT R7, R7, 0xffff, RZ, 0xc0, !PT ;  /* 0x0000ffff07077812 */ /* 0x010fc800078ec0ff */
[----:B0-----:R-:W0:Y:S02]  /*0180*/  MUFU.RCP R6, R6 ;  /* 0x0000000600067308 */ /* 0x001e240000001000 */
[----:B0-----:R-:W-:Y:S01]  /*0190*/  IADD3 R4, PT, PT, R6, 0xffffffe, RZ ;  /* 0x0ffffffe06047810 */ /* 0x001fe20007ffe0ff */
[----:B------:R-:W-:-:S05]  /*01a0*/  IMAD R6, R7, UR4, R2 ;  /* 0x0000000407067c24 */ /* 0x000fca000f8e0202 */
[----:B------:R0:W1:Y:S01]  /*01b0*/  F2I.FTZ.U32.TRUNC.NTZ R5, R4 ;  /* 0x0000000400057305 */ /* 0x000062000021f000 */
[----:B------:R-:W-:Y:S01]  /*01c0*/  IABS R2, R6 ;  /* 0x0000000600027213 */ /* 0x000fe20000000000 */
[----:B0-----:R-:W-:Y:S02]  /*01d0*/  HFMA2 R4, -RZ, RZ, 0, 0 ;  /* 0x00000000ff047431 */ /* 0x001fe400000001ff */
[----:B-1----:R-:W-:-:S04]  /*01e0*/  IMAD.MOV R8, RZ, RZ, -R5 ;  /* 0x000000ffff087224 */ /* 0x002fc800078e0a05 */
[----:B------:R-:W-:-:S04]  /*01f0*/  IMAD R7, R8, R3, RZ ;  /* 0x0000000308077224 */ /* 0x000fc800078e02ff */
[----:B------:R-:W-:Y:S01]  /*0200*/  IMAD.HI.U32 R5, R5, R7, R4 ;  /* 0x0000000705057227 */ /* 0x000fe200078e0004 */
[----:B------:R-:W-:-:S03]  /*0210*/  LOP3.LUT R7, RZ, R9, RZ, 0x33, !PT ;  /* 0x00000009ff077212 */ /* 0x000fc600078e33ff */
[----:B------:R-:W-:Y:S01]  /*0220*/  IMAD.MOV.U32 R4, RZ, RZ, R2 ;  /* 0x000000ffff047224 */ /* 0x000fe200078e0002 */
[----:B------:R-:W-:-:S03]  /*0230*/  LOP3.LUT R2, R6, R9, RZ, 0x3c, !PT ;  /* 0x0000000906027212 */ /* 0x000fc600078e3cff */
[----:B------:R-:W-:Y:S01]  /*0240*/  IMAD.HI.U32 R5, R5, R4, RZ ;  /* 0x0000000405057227 */ /* 0x000fe200078e00ff */
[----:B------:R-:W-:-:S04]  /*0250*/  ISETP.GE.AND P0, PT, R2, RZ, PT ;  /* 0x000000ff0200720c */ /* 0x000fc80003f06270 */
[C---:B------:R-:W-:Y:S02]  /*0260*/  IADD3 R8, PT, PT, -R5.reuse, RZ, RZ ;  /* 0x000000ff05087210 */ /* 0x040fe40007ffe1ff */
[----:B------:R-:W-:-:S03]  /*0270*/  IADD3 R2, PT, PT, R5, 0x1, RZ ;  /* 0x0000000105027810 */ /* 0x000fc60007ffe0ff */
[----:B------:R-:W-:-:S05]  /*0280*/  IMAD R8, R3, R8, R4 ;  /* 0x0000000803087224 */ /* 0x000fca00078e0204 */
[----:B------:R-:W-:-:S04]  /*0290*/  ISETP.GT.U32.AND P1, PT, R3, R8, PT ;  /* 0x000000080300720c */ /* 0x000fc80003f24070 */
[----:B------:R-:W-:-:S09]  /*02a0*/  SEL R2, R2, R5, !P1 ;  /* 0x0000000502027207 */ /* 0x000fd20004800000 */
[----:B------:R-:W-:-:S05]  /*02b0*/  @!P1 IMAD.IADD R8, R8, 0x1, -R3 ;  /* 0x0000000108089824 */ /* 0x000fca00078e0a03 */
[----:B------:R-:W-:-:S13]  /*02c0*/  ISETP.GE.U32.AND P2, PT, R8, R3, PT ;  /* 0x000000030800720c */ /* 0x000fda0003f46070 */
[----:B------:R-:W-:Y:S01]  /*02d0*/  @P2 VIADD R2, R2, 0x1 ;  /* 0x0000000102022836 */ /* 0x000fe20000000000 */
[----:B------:R-:W-:-:S04]  /*02e0*/  ISETP.NE.AND P2, PT, R9, RZ, PT ;  /* 0x000000ff0900720c */ /* 0x000fc80003f45270 */
[----:B------:R-:W-:-:S04]  /*02f0*/  @!P0 IADD3 R2, PT, PT, -R2, RZ, RZ ;  /* 0x000000ff02028210 */ /* 0x000fc80007ffe1ff */
[----:B------:R-:W-:Y:S01]  /*0300*/  SEL R2, R7, R2, !P2 ;  /* 0x0000000207027207 */ /* 0x000fe20005000000 */
[----:B--2---:R-:W-:Y:S06]  /*0310*/  @!P3 BRA `(.L_x_1) ;  /* 0x0000000000f0b947 */ /* 0x004fec0003800000 */
[----:B------:R-:W0:Y:S01]  /*0320*/  LDC R10, c[0x0][0x39c] ;  /* 0x0000e700ff0a7b82 */ /* 0x000e220000000800 */
[----:B------:R-:W-:Y:S01]  /*0330*/  UIADD3 UR4, UPT, UPT, UR8, -0x1, URZ ;  /* 0xffffffff08047890 */ /* 0x000fe2000fffe0ff */
[----:B0-----:R-:W-:-:S04]  /*0340*/  IADD3 R9, PT, PT, R10, -0x1, RZ ;  /* 0xffffffff0a097810 */ /* 0x001fc80007ffe0ff */
[----:B------:R-:W-:-:S04]  /*0350*/  ISETP.GT.AND P0, PT, R2, R9, PT ;  /* 0x000000090200720c */ /* 0x000fc80003f04270 */
[----:B------:R-:W-:-:S04]  /*0360*/  ISETP.GT.OR P0, PT, R0, UR4, P0 ;  /* 0x0000000400007c0c */ /* 0x000fc80008704670 */
[----:B------:R-:W-:-:S13]  /*0370*/  ISETP.LE.OR P0, PT, R2, RZ, P0 ;  /* 0x000000ff0200720c */ /* 0x000fda0000703670 */
[----:B------:R-:W-:Y:S05]  /*0380*/  @P0 BRA `(.L_x_1) ;  /* 0x0000000000d40947 */ /* 0x000fea0003800000 */
[----:B------:R-:W-:Y:S01]  /*0390*/  IMAD.MOV R5, RZ, RZ, -R5 ;  /* 0x000000ffff057224 */ /* 0x000fe200078e0a05 */
[----:B------:R-:W0:Y:S01]  /*03a0*/  LDC.64 R8, c[0x0][0x388] ;  /* 0x0000e200ff087b82 */ /* 0x000e220000000a00 */
[----:B------:R-:W-:Y:S01]  /*03b0*/  VIADD R12, R2, 0xffffffff ;  /* 0xffffffff020c7836 */ /* 0x000fe20000000000 */
[----:B------:R-:W1:Y:S01]  /*03c0*/  LDCU UR4, c[0x0][0x3a8] ;  /* 0x00007500ff0477ac */ /* 0x000e620008000800 */
[----:B------:R-:W-:Y:S01]  /*03d0*/  IMAD R4, R3, R5, R4 ;  /* 0x0000000503047224 */ /* 0x000fe200078e0204 */
[----:B------:R-:W2:Y:S04]  /*03e0*/  LDCU UR9, c[0x0][0x3a4] ;  /* 0x00007480ff0977ac */ /* 0x000ea80008000800 */
[----:B------:R-:W-:Y:S02]  /*03f0*/  @!P1 IADD3 R4, PT, PT, R4, -R3, RZ ;  /* 0x8000000304049210 */ /* 0x000fe40007ffe0ff */
[----:B------:R-:W-:-:S02]  /*0400*/  ISETP.GE.AND P1, PT, R6, RZ, PT ;  /* 0x000000ff0600720c */ /* 0x000fc40003f26270 */
[----:B------:R-:W-:-:S13]  /*0410*/  ISETP.GT.U32.AND P0, PT, R3, R4, PT ;  /* 0x000000040300720c */ /* 0x000fda0003f04070 */
[----:B------:R-:W-:Y:S02]  /*0420*/  @!P0 IADD3 R4, PT, PT, R4, -R3, RZ ;  /* 0x8000000304048210 */ /* 0x000fe40007ffe0ff */
[----:B------:R-:W-:-:S03]  /*0430*/  IADD3 R3, PT, PT, R10, 0x1, RZ ;  /* 0x000000010a037810 */ /* 0x000fc60007ffe0ff */
[----:B------:R-:W-:Y:S02]  /*0440*/  IMAD.MOV.U32 R6, RZ, RZ, R4 ;  /* 0x000000ffff067224 */ /* 0x000fe400078e0004 */
[----:B------:R-:W3:Y:S03]  /*0450*/  LDC.64 R4, c[0x0][0x390] ;  /* 0x0000e400ff047b82 */ /* 0x000ee60000000a00 */
[----:B------:R-:W-:-:S04]  /*0460*/  @!P1 IADD3 R6, PT, PT, -R6, RZ, RZ ;  /* 0x000000ff06069210 */ /* 0x000fc80007ffe1ff */
[----:B------:R-:W-:Y:S01]  /*0470*/  SEL R13, R7, R6, !P2 ;  /* 0x00000006070d7207 */ /* 0x000fe20005000000 */
[----:B------:R-:W-:-:S04]  /*0480*/  IMAD R6, R10, UR5, RZ ;  /* 0x000000050a067c24 */ /* 0x000fc8000f8e02ff */
[----:B------:R-:W-:Y:S02]  /*0490*/  IMAD R11, R6, R13, RZ ;  /* 0x0000000d060b7224 */ /* 0x000fe400078e02ff */
[----:B------:R-:W4:Y:S01]  /*04a0*/  LDC.64 R6, c[0x0][0x380] ;  /* 0x0000e000ff067b82 */ /* 0x000f220000000a00 */
[----:B------:R-:W-:Y:S02]  /*04b0*/  IMAD R10, R13, UR8, RZ ;  /* 0x000000080d0a7c24 */ /* 0x000fe4000f8e02ff */
[--C-:B------:R-:W-:Y:S02]  /*04c0*/  IMAD R17, R2, UR5, R11.reuse ;  /* 0x0000000502117c24 */ /* 0x100fe4000f8e020b */
[----:B------:R-:W-:Y:S02]  /*04d0*/  IMAD R19, R12, UR5, R11 ;  /* 0x000000050c137c24 */ /* 0x000fe4000f8e020b */
[C---:B------:R-:W-:Y:S01]  /*04e0*/  IMAD R15, R3.reuse, R10, RZ ;  /* 0x0000000a030f7224 */ /* 0x040fe200078e02ff */
[C---:B------:R-:W-:Y:S01]  /*04f0*/  IADD3 R11, PT, PT, R0.reuse, R17, RZ ;  /* 0x00000011000b7210 */ /* 0x040fe20007ffe0ff */
[----:B------:R-:W-:Y:S01]  /*0500*/  IMAD R13, R3, R13, R2 ;  /* 0x0000000d030d7224 */ /* 0x000fe200078e0202 */
[----:B------:R-:W-:Y:S01]  /*0510*/  IADD3 R19, PT, PT, R0, R19, RZ ;  /* 0x0000001300137210 */ /* 0x000fe20007ffe0ff */
[----:B------:R-:W-:Y:S01]  /*0520*/  IMAD R15, R2, UR8, R15 ;  /* 0x00000008020f7c24 */ /* 0x000fe2000f8e020f */
[----:B------:R-:W5:Y:S01]  /*0530*/  LDC R17, c[0x0][0x3bc] ;  /* 0x0000ef00ff117b82 */ /* 0x000f620000000800 */
[----:B0-----:R-:W-:-:S04]  /*0540*/  IMAD.WIDE R10, R11, 0x4, R8 ;  /* 0x000000040b0a7825 */ /* 0x001fc800078e0208 */
[----:B------:R-:W-:Y:S02]  /*0550*/  IMAD.WIDE R8, R19, 0x4, R8 ;  /* 0x0000000413087825 */ /* 0x000fe400078e0208 */
[----:B------:R-:W2:Y:S01]  /*0560*/  LDG.E R10, desc[UR6][R10.64] ;  /* 0x000000060a0a7981 */ /* 0x000ea2000c1e1900 */
[----:B------:R-:W0:Y:S01]  /*0570*/  LDC.64 R2, c[0x0][0x3c0] ;  /* 0x0000f000ff027b82 */ /* 0x000e220000000a00 */
[----:B------:R-:W-:Y:S02]  /*0580*/  IMAD.IADD R15, R0, 0x1, R15 ;  /* 0x00000001000f7824 */ /* 0x000fe400078e020f */
[----:B------:R-:W2:Y:S02]  /*0590*/  LDG.E R9, desc[UR6][R8.64] ;  /* 0x0000000608097981 */ /* 0x000ea4000c1e1900 */
[----:B---3--:R-:W-:-:S04]  /*05a0*/  IMAD.WIDE R4, R15, 0x4, R4 ;  /* 0x000000040f047825 */ /* 0x008fc800078e0204 */
[----:B------:R-:W-:Y:S01]  /*05b0*/  IMAD R13, R13, UR5, R0 ;  /* 0x000000050d0d7c24 */ /* 0x000fe2000f8e0200 */
[----:B------:R-:W3:Y:S01]  /*05c0*/  LDG.E R12, desc[UR6][R4.64] ;  /* 0x00000006040c7981 */ /* 0x000ee2000c1e1900 */
[----:B------:R-:W1:Y:S03]  /*05d0*/  LDC R0, c[0x0][0x3b0] ;  /* 0x0000ec00ff007b82 */ /* 0x000e660000000800 */
[----:B------:R0:W3:Y:S01]  /*05e0*/  LDG.E R15, desc[UR6][R4.64+-0x4] ;  /* 0xfffffc06040f7981 */ /* 0x0000e2000c1e1900 */
[----:B----4-:R-:W-:-:S06]  /*05f0*/  IMAD.WIDE R6, R13, 0x4, R6 ;  /* 0x000000040d067825 */ /* 0x010fcc00078e0206 */
[----:B------:R-:W4:Y:S01]  /*0600*/  LDG.E R6, desc[UR6][R6.64] ;  /* 0x0000000606067981 */ /* 0x000f22000c1e1900 */
[----:B-1----:R-:W-:-:S13]  /*0610*/  FSETP.GT.FTZ.AND P0, PT, |R0|, 8.50705917302346158658e+37, PT ;  /* 0x7e8000000000780b */ /* 0x002fda0003f14200 */
[----:B------:R-:W-:-:S06]  /*0620*/  @P0 FMUL.FTZ R0, R0, 0.25 ;  /* 0x3e80000000000820 */ /* 0x000fcc0000410000 */
[----:B------:R-:W1:Y:S01]  /*0630*/  MUFU.RCP R0, R0 ;  /* 0x0000000000007308 */ /* 0x000e620000001000 */
[----:B-----5:R-:W-:Y:S01]  /*0640*/  @P0 FMUL.FTZ R17, R17, 0.25 ;  /* 0x3e80000011110820 */ /* 0x020fe20000410000 */
[----:B0-----:R-:W-:-:S04]  /*0650*/  IMAD.WIDE R2, R13, 0x4, R2 ;  /* 0x000000040d027825 */ /* 0x001fc800078e0202 */
[----:B-1----:R-:W-:Y:S01]  /*0660*/  FMUL.FTZ R5, R0, R17 ;  /* 0x0000001100057220 */ /* 0x002fe20000410000 */
[----:B--2---:R-:W-:-:S04]  /*0670*/  FADD.FTZ R9, R10, -R9 ;  /* 0x800000090a097221 */ /* 0x004fc80000010000 */
[----:B------:R-:W-:Y:S01]  /*0680*/  FMUL.FTZ R9, R9, UR4 ;  /* 0x0000000409097c20 */ /* 0x000fe20008410000 */
[----:B---3--:R-:W-:-:S04]  /*0690*/  FADD.FTZ R12, R12, -R15 ;  /* 0x8000000f0c0c7221 */ /* 0x008fc80000010000 */
[----:B------:R-:W-:-:S04]  /*06a0*/  FFMA.FTZ R9, R12, UR9, -R9 ;  /* 0x000000090c097c23 */ /* 0x000fc80008010809 */
[----:B----4-:R-:W-:-:S05]  /*06b0*/  FFMA.FTZ R5, R5, R9, R6 ;  /* 0x0000000905057223 */ /* 0x010fca0000010006 */
[----:B------:R-:W-:Y:S01]  /*06c0*/  STG.E desc[UR6][R2.64], R5 ;  /* 0x0000000502007986 */ /* 0x000fe2000c101906 */
[----:B------:R-:W-:Y:S05]  /*06d0*/  EXIT ;  /* 0x000000000000794d */ /* 0x000fea0003800000 */
.L_x_1:
[----:B------:R-:W-:Y:S05]  /*06e0*/  BSYNC.RECONVERGENT B0 ;  /* 0x0000000000007941 */ /* 0x000fea0003800200 */
.L_x_0:
[----:B------:R-:W0:Y:S01]  /*06f0*/  LDCU UR4, c[0x0][0x39c] ;  /* 0x00007380ff0477ac */ /* 0x000e220008000800 */
[----:B------:R-:W-:Y:S01]  /*0700*/  ISETP.GE.AND P1, PT, R6, RZ, PT ;  /* 0x000000ff0600720c */ /* 0x000fe20003f26270 */
[----:B------:R-:W1:Y:S01]  /*0710*/  LDC.64 R4, c[0x0][0x380] ;  /* 0x0000e000ff047b82 */ /* 0x000e620000000a00 */
[----:B------:R-:W-:Y:S02]  /*0720*/  ISETP.GT.U32.AND P0, PT, R3, R8, PT ;  /* 0x000000080300720c */ /* 0x000fe40003f04070 */
[----:B------:R-:W-:-:S04]  /*0730*/  IADD3 R3, PT, PT, R8, -R3, RZ ;  /* 0x8000000308037210 */ /* 0x000fc80007ffe0ff */
[----:B------:R-:W-:-:S05]  /*0740*/  SEL R8, R3, R8, !P0 ;  /* 0x0000000803087207 */ /* 0x000fca0004000000 */
[----:B------:R-:W-:Y:S01]  /*0750*/  @!P1 IADD3 R8, PT, PT, -R8, RZ, RZ ;  /* 0x000000ff08089210 */ /* 0x000fe20007ffe1ff */
[----:B0-----:R-:W-:-:S03]  /*0760*/  UIADD3 UR4, UPT, UPT, UR4, 0x1, URZ ;  /* 0x0000000104047890 */ /* 0x001fc6000fffe0ff */
[----:B------:R-:W-:-:S05]  /*0770*/  SEL R7, R7, R8, !P2 ;  /* 0x0000000807077207 */ /* 0x000fca0005000000 */
[----:B------:R-:W-:-:S04]  /*0780*/  IMAD R7, R7, UR4, R2 ;  /* 0x0000000407077c24 */ /* 0x000fc8000f8e0202 */
[----:B------:R-:W-:-:S04]  /*0790*/  IMAD R7, R7, UR5, R0 ;  /* 0x0000000507077c24 */ /* 0x000fc8000f8e0200 */
[C---:B-1----:R-:W-:Y:S02]  /*07a0*/  IMAD.WIDE R2, R7.reuse, 0x4, R4 ;  /* 0x0000000407027825 */ /* 0x042fe400078e0204 */
[----:B------:R-:W0:Y:S04]  /*07b0*/  LDC.64 R4, c[0x0][0x3c0] ;  /* 0x0000f000ff047b82 */ /* 0x000e280000000a00 */
[----:B------:R-:W2:Y:S01]  /*07c0*/  LDG.E R3, desc[UR6][R2.64] ;  /* 0x0000000602037981 */ /* 0x000ea2000c1e1900 */
[----:B0-----:R-:W-:-:S05]  /*07d0*/  IMAD.WIDE R4, R7, 0x4, R4 ;  /* 0x0000000407047825 */ /* 0x001fca00078e0204 */
[----:B--2---:R-:W-:Y:S01]  /*07e0*/  STG.E desc[UR6][R4.64], R3 ;  /* 0x0000000304007986 */ /* 0x004fe2000c101906 */
[----:B------:R-:W-:Y:S05]  /*07f0*/  EXIT ;  /* 0x000000000000794d */ /* 0x000fea0003800000 */
.L_x_2:
[----:B------:R-:W-:-:S00]  /*0800*/  BRA `(.L_x_2) ;  /* 0xfffffffc00fc7947 */ /* 0x000fc0000383ffff */
[----:B------:R-:W-:-:S00]  /*0810*/  NOP ;  /* 0x0000000000007918 */ /* 0x000fc00000000000 */
        /* <DEDUP_REMOVED lines=14> */
.L_x_13:


//--------------------- .text.EyComputation       --------------------------
	.section	.text.EyComputation,"ax",@progbits
	.align	128
.text.EyComputation:
        .type           EyComputation,@function
        .size           EyComputation,(.L_x_14 - EyComputation)
        .other          EyComputation,@"STO_CUDA_ENTRY STV_DEFAULT"
EyComputation:
        /* <DEDUP_REMOVED lines=19> */
[----:B0-----:R-:W-:-:S05]  /*0130*/  VIADD R2, R4, 0x1 ;  /* 0x0000000104027836 */ /* 0x001fca0000000000 */
[----:B------:R-:W-:Y:S01]  /*0140*/  IABS R3, R2 ;  /* 0x0000000200037213 */ /* 0x000fe20000000000 */
[----:B---3--:R-:W-:-:S03]  /*0150*/  ULOP3.LUT UR4, UR4, 0xffff, URZ, 0xc0, !UPT ;  /* 0x0000ffff04047892 */ /* 0x008fc6000f8ec0ff */
[----:B------:R-:W0:Y:S01]  /*0160*/  I2F.RP R8, R3 ;  /* 0x0000000300087306 */ /* 0x000e220000209400 */
[----:B-1----:R-:W-:Y:S02]  /*0170*/  LOP3.LUT R5, R5, 0xffff, RZ, 0xc0, !PT ;  /* 0x0000ffff05057812 */ /* 0x002fe400078ec0ff */
[----:B----4-:R-:W-:-:S05]  /*0180*/  LOP3.LUT R10, R10, 0xffff, RZ, 0xc0, !PT ;  /* 0x0000ffff0a0a7812 */ /* 0x010fca00078ec0ff */
[----:B------:R-:W-:Y:S01]  /*0190*/  IMAD R5, R10, UR4, R5 ;  /* 0x000000040a057c24 */ /* 0x000fe2000f8e0205 */
[----:B------:R-:W-:Y:S01]  /*01a0*/  IABS R10, R2 ;  /* 0x00000002000a7213 */ /* 0x000fe20000000000 */
[----:B0-----:R-:W0:Y:S03]  /*01b0*/  MUFU.RCP R8, R8 ;  /* 0x0000000800087308 */ /* 0x001e260000001000 */
[----:B------:R-:W-:Y:S01]  /*01c0*/  ISETP.GE.AND P0, PT, R5, RZ, PT ;  /* 0x000000ff0500720c */ /* 0x000fe20003f06270 */
[----:B------:R-:W-:Y:S02]  /*01d0*/  IMAD.MOV R10, RZ, RZ, -R10 ;  /* 0x000000ffff0a7224 */ /* 0x000fe400078e0a0a */
[----:B0-----:R-:W-:Y:S01]  /*01e0*/  VIADD R6, R8, 0xffffffe ;  /* 0x0ffffffe08067836 */ /* 0x001fe20000000000 */
[----:B------:R-:W-:-:S03]  /*01f0*/  IABS R8, R5 ;  /* 0x0000000500087213 */ /* 0x000fc60000000000 */
[----:B------:R0:W1:Y:S02]  /*0200*/  F2I.FTZ.U32.TRUNC.NTZ R7, R6 ;  /* 0x0000000600077305 */ /* 0x000064000021f000 */
[----:B0-----:R-:W-:Y:S01]  /*0210*/  HFMA2 R6, -RZ, RZ, 0, 0 ;  /* 0x00000000ff067431 */ /* 0x001fe200000001ff */
[----:B-1----:R-:W-:-:S05]  /*0220*/  IADD3 R12, PT, PT, RZ, -R7, RZ ;  /* 0x80000007ff0c7210 */ /* 0x002fca0007ffe0ff */
[----:B------:R-:W-:Y:S01]  /*0230*/  IMAD R9, R12, R3, RZ ;  /* 0x000000030c097224 */ /* 0x000fe200078e02ff */
[----:B------:R-:W-:-:S03]  /*0240*/  LOP3.LUT R12, RZ, R2, RZ, 0x33, !PT ;  /* 0x00000002ff0c7212 */ /* 0x000fc600078e33ff */
[----:B------:R-:W-:-:S04]  /*0250*/  IMAD.HI.U32 R6, R7, R9, R6 ;  /* 0x0000000907067227 */ /* 0x000fc800078e0006 */
[----:B------:R-:W-:Y:S01]  /*0260*/  IMAD.MOV.U32 R7, RZ, RZ, R8 ;  /* 0x000000ffff077224 */ /* 0x000fe200078e0008 */
[----:B------:R-:W-:-:S03]  /*0270*/  MOV R8, R10 ;  /* 0x0000000a00087202 */ /* 0x000fc60000000f00 */
[----:B------:R-:W-:-:S04]  /*0280*/  IMAD.HI.U32 R9, R6, R7, RZ ;  /* 0x0000000706097227 */ /* 0x000fc800078e00ff */
[----:B------:R-:W-:-:S04]  /*0290*/  IMAD R6, R9, R8, R7 ;  /* 0x0000000809067224 */ /* 0x000fc800078e0207 */
[----:B------:R-:W-:Y:S01]  /*02a0*/  IMAD.IADD R7, R6, 0x1, -R3 ;  /* 0x0000000106077824 */ /* 0x000fe200078e0a03 */
[----:B------:R-:W-:-:S04]  /*02b0*/  ISETP.GT.U32.AND P1, PT, R3, R6, PT ;  /* 0x000000060300720c */ /* 0x000fc80003f24070 */
[----:B------:R-:W-:-:S04]  /*02c0*/  SEL R10, R7, R6, !P1 ;  /* 0x00000006070a7207 */ /* 0x000fc80004800000 */
[----:B------:R-:W-:Y:S02]  /*02d0*/  ISETP.GT.U32.AND P2, PT, R3, R10, PT ;  /* 0x0000000a0300720c */ /* 0x000fe40003f44070 */
[----:B------:R-:W-:-:S04]  /*02e0*/  IADD3 R7, PT, PT, R10, -R3, RZ ;  /* 0x800000030a077210 */ /* 0x000fc80007ffe0ff */
[----:B------:R-:W-:Y:S02]  /*02f0*/  SEL R7, R7, R10, !P2 ;  /* 0x0000000a07077207 */ /* 0x000fe40005000000 */
[----:B------:R-:W-:-:S03]  /*0300*/  ISETP.NE.AND P2, PT, R2, RZ, PT ;  /* 0x000000ff0200720c */ /* 0x000fc60003f45270 */
[----:B------:R-:W-:-:S05]  /*0310*/  @!P0 IMAD.MOV R7, RZ, RZ, -R7 ;  /* 0x000000ffff078224 */ /* 0x000fca00078e0a07 */
[----:B------:R-:W-:Y:S01]  /*0320*/  SEL R8, R12, R7, !P2 ;  /* 0x000000070c087207 */ /* 0x000fe20005000000 */
[----:B--2---:R-:W-:Y:S06]  /*0330*/  @!P3 BRA `(.L_x_4) ;  /* 0x000000000018b947 */ /* 0x004fec0003800000 */
[----:B------:R-:W-:Y:S01]  /*0340*/  IADD3 R7, PT, PT, R4, -0x1, RZ ;  /* 0xffffffff04077810 */ /* 0x000fe20007ffe0ff */
[----:B------:R-:W-:Y:S01]  /*0350*/  UIADD3 UR4, UPT, UPT, UR8, -0x1, URZ ;  /* 0xffffffff08047890 */ /* 0x000fe2000fffe0ff */
[C---:B------:R-:W-:Y:S02]  /*0360*/  ISETP.GT.AND P3, PT, R8.reuse, RZ, PT ;  /* 0x000000ff0800720c */ /* 0x040fe40003f64270 */
[----:B------:R-:W-:-:S04]  /*0370*/  ISETP.GT.AND P0, PT, R8, R7, PT ;  /* 0x000000070800720c */ /* 0x000fc80003f04270 */
[----:B------:R-:W-:-:S13]  /*0380*/  ISETP.LE.AND P0, PT, R0, UR4, !P0 ;  /* 0x0000000400007c0c */ /* 0x000fda000c703270 */
[----:B------:R-:W-:Y:S05]  /*0390*/  @P0 BRA P3, `(.L_x_5) ;  /* 0x0000000000500947 */ /* 0x000fea0001800000 */
.L_x_4:
[----:B------:R-:W-:Y:S05]  /*03a0*/  BSYNC.RECONVERGENT B0 ;  /* 0x0000000000007941 */ /* 0x000fea0003800200 */
.L_x_3:
[----:B------:R-:W-:Y:S01]  /*03b0*/  @!P1 IMAD.IADD R6, R6, 0x1, -R3 ;  /* 0x0000000106069824 */ /* 0x000fe200078e0a03 */
[----:B------:R-:W-:Y:S01]  /*03c0*/  LOP3.LUT R2, R5, R2, RZ, 0x3c, !PT ;  /* 0x0000000205027212 */ /* 0x000fe200078e3cff */
[----:B------:R-:W0:Y:S01]  /*03d0*/  LDCU UR4, c[0x0][0x39c] ;  /* 0x00007380ff0477ac */ /* 0x000e220008000800 */
[----:B------:R-:W1:Y:S02]  /*03e0*/  LDC.64 R4, c[0x0][0x3c0] ;  /* 0x0000f000ff047b82 */ /* 0x000e640000000a00 */
[----:B------:R-:W-:Y:S02]  /*03f0*/  ISETP.GE.U32.AND P0, PT, R6, R3, PT ;  /* 0x000000030600720c */ /* 0x000fe40003f06070 */
[----:B------:R-:W-:Y:S02]  /*0400*/  ISETP.GE.AND P3, PT, R2, RZ, PT ;  /* 0x000000ff0200720c */ /* 0x000fe40003f66270 */
[----:B------:R-:W-:-:S04]  /*0410*/  IADD3 R2, PT, PT, R9, 0x1, RZ ;  /* 0x0000000109027810 */ /* 0x000fc80007ffe0ff */
[----:B------:R-:W-:Y:S02]  /*0420*/  SEL R9, R2, R9, !P1 ;  /* 0x0000000902097207 */ /* 0x000fe40004800000 */
[----:B------:R-:W2:Y:S03]  /*0430*/  LDC.64 R2, c[0x0][0x380] ;  /* 0x0000e000ff027b82 */ /* 0x000ea60000000a00 */
[----:B------:R-:W-:-:S05]  /*0440*/  @P0 VIADD R9, R9, 0x1 ;  /* 0x0000000109090836 */ /* 0x000fca0000000000 */
[----:B------:R-:W-:-:S04]  /*0450*/  @!P3 IADD3 R9, PT, PT, -R9, RZ, RZ ;  /* 0x000000ff0909b210 */ /* 0x000fc80007ffe1ff */
[----:B------:R-:W-:-:S05]  /*0460*/  SEL R9, R12, R9, !P2 ;  /* 0x000000090c097207 */ /* 0x000fca0005000000 */
[----:B0-----:R-:W-:-:S04]  /*0470*/  IMAD R7, R8, UR4, R9 ;  /* 0x0000000408077c24 */ /* 0x001fc8000f8e0209 */
[----:B------:R-:W-:-:S04]  /*0480*/  IMAD R7, R7, UR5, R0 ;  /* 0x0000000507077c24 */ /* 0x000fc8000f8e0200 */
[----:B--2---:R-:W-:-:S06]  /*0490*/  IMAD.WIDE R2, R7, 0x4, R2 ;  /* 0x0000000407027825 */ /* 0x004fcc00078e0202 */
[----:B------:R-:W2:Y:S01]  /*04a0*/  LDG.E R3, desc[UR6][R2.64] ;  /* 0x0000000602037981 */ /* 0x000ea2000c1e1900 */
[----:B-1----:R-:W-:-:S05]  /*04b0*/  IMAD.WIDE R4, R7, 0x4, R4 ;  /* 0x0000000407047825 */ /* 0x002fca00078e0204 */
[----:B--2---:R-:W-:Y:S01]  /*04c0*/  STG.E desc[UR6][R4.64], R3 ;  /* 0x0000000304007986 */ /* 0x004fe2000c101906 */
[----:B------:R-:W-:Y:S05]  /*04d0*/  EXIT ;  /* 0x000000000000794d */ /* 0x000fea0003800000 */
.L_x_5:
[----:B------:R-:W-:Y:S01]  /*04e0*/  ISETP.GE.U32.AND P0, PT, R10, R3, PT ;  /* 0x000000030a00720c */ /* 0x000fe20003f06070 */
[----:B------:R-:W0:Y:S01]  /*04f0*/  LDCU UR4, c[0x0][0x39c] ;  /* 0x00007380ff0477ac */ /* 0x000e220008000800 */
[----:B------:R-:W-:Y:S01]  /*0500*/  LOP3.LUT R2, R5, R2, RZ, 0x3c, !PT ;  /* 0x0000000205027212 */ /* 0x000fe200078e3cff */
[----:B------:R-:W-:Y:S01]  /*0510*/  @!P1 VIADD R9, R9, 0x1 ;  /* 0x0000000109099836 */ /* 0x000fe20000000000 */
[----:B------:R-:W1:Y:S01]  /*0520*/  LDC.64 R6, c[0x0][0x390] ;  /* 0x0000e400ff067b82 */ /* 0x000e620000000a00 */
[----:B------:R-:W-:Y:S01]  /*0530*/  IMAD R4, R8, UR8, RZ ;  /* 0x0000000808047c24 */ /* 0x000fe2000f8e02ff */
[----:B------:R-:W-:Y:S01]  /*0540*/  ISETP.GE.AND P3, PT, R2, RZ, PT ;  /* 0x000000ff0200720c */ /* 0x000fe20003f66270 */
[----:B------:R-:W2:Y:S05]  /*0550*/  LDCU UR9, c[0x0][0x3ac] ;  /* 0x00007580ff0977ac */ /* 0x000eaa0008000800 */
[----:B------:R-:W3:Y:S01]  /*0560*/  LDC.64 R2, c[0x0][0x388] ;  /* 0x0000e200ff027b82 */ /* 0x000ee20000000a00 */
[----:B------:R-:W-:-:S06]  /*0570*/  @P0 IADD3 R9, PT, PT, R9, 0x1, RZ ;  /* 0x0000000109090810 */ /* 0x000fcc0007ffe0ff */
[----:B------:R-:W-:Y:S01]  /*0580*/  @!P3 IMAD.MOV R9, RZ, RZ, -R9 ;  /* 0x000000ffff09b224 */ /* 0x000fe200078e0a09 */
[----:B------:R-:W4:Y:S01]  /*0590*/  LDC R17, c[0x0][0x3bc] ;  /* 0x0000ef00ff117b82 */ /* 0x000f220000000800 */
[----:B0-----:R-:W-:-:S03]  /*05a0*/  IMAD R10, R4, UR4, RZ ;  /* 0x00000004040a7c24 */ /* 0x001fc6000f8e02ff */
[----:B------:R-:W-:Y:S02]  /*05b0*/  SEL R9, R12, R9, !P2 ;  /* 0x000000090c097207 */ /* 0x000fe40005000000 */
[C---:B------:R-:W-:Y:S02]  /*05c0*/  IADD3 R12, PT, PT, R8.reuse, -0x1, RZ ;  /* 0xffffffff080c7810 */ /* 0x040fe40007ffe0ff */
[----:B------:R-:W0:Y:S01]  /*05d0*/  LDC.64 R4, c[0x0][0x380] ;  /* 0x0000e000ff047b82 */ /* 0x000e220000000a00 */
[----:B------:R-:W-:Y:S02]  /*05e0*/  IMAD R11, R9, UR8, R10 ;  /* 0x00000008090b7c24 */ /* 0x000fe4000f8e020a */
[--C-:B------:R-:W-:Y:S02]  /*05f0*/  IMAD R13, R8, UR4, R9.reuse ;  /* 0x00000004080d7c24 */ /* 0x100fe4000f8e0209 */
[----:B------:R-:W-:Y:S01]  /*0600*/  IMAD R15, R12, UR4, R9 ;  /* 0x000000040c0f7c24 */ /* 0x000fe2000f8e0209 */
[----:B------:R-:W-:Y:S01]  /*0610*/  IADD3 R11, PT, PT, R0, R11, RZ ;  /* 0x0000000b000b7210 */ /* 0x000fe20007ffe0ff */
[--C-:B------:R-:W-:Y:S01]  /*0620*/  IMAD R9, R13, UR5, R0.reuse ;  /* 0x000000050d097c24 */ /* 0x100fe2000f8e0200 */
[----:B------:R-:W5:Y:S01]  /*0630*/  LDCU UR4, c[0x0][0x3a4] ;  /* 0x00007480ff0477ac */ /* 0x000f620008000800 */
[----:B------:R-:W-:-:S02]  /*0640*/  IMAD R13, R15, UR5, R0 ;  /* 0x000000050f0d7c24 */ /* 0x000fc4000f8e0200 */
[----:B-1----:R-:W-:Y:S01]  /*0650*/  IMAD.WIDE R6, R11, 0x4, R6 ;  /* 0x000000040b067825 */ /* 0x002fe200078e0206 */
[----:B------:R-:W1:Y:S03]  /*0660*/  LDC R0, c[0x0][0x3b0] ;  /* 0x0000ec00ff007b82 */ /* 0x000e660000000800 */
[--C-:B---3--:R-:W-:Y:S01]  /*0670*/  IMAD.WIDE R10, R9, 0x4, R2.reuse ;  /* 0x00000004090a7825 */ /* 0x108fe200078e0202 */
[----:B------:R-:W3:Y:S03]  /*0680*/  LDG.E R8, desc[UR6][R6.64] ;  /* 0x0000000606087981 */ /* 0x000ee6000c1e1900 */
[----:B------:R-:W-:Y:S01]  /*0690*/  IMAD.WIDE R12, R13, 0x4, R2 ;  /* 0x000000040d0c7825 */ /* 0x000fe200078e0202 */
[----:B------:R-:W3:Y:S01]  /*06a0*/  LDG.E R15, desc[UR6][R6.64+-0x4] ;  /* 0xfffffc06060f7981 */ /* 0x000ee2000c1e1900 */
[----:B------:R-:W2:Y:S03]  /*06b0*/  LDC.64 R2, c[0x0][0x3c0] ;  /* 0x0000f000ff027b82 */ /* 0x000ea60000000a00 */
[----:B------:R-:W5:Y:S01]  /*06c0*/  LDG.E R10, desc[UR6][R10.64] ;  /* 0x000000060a0a7981 */ /* 0x000f62000c1e1900 */
[----:B0-----:R-:W-:-:S03]  /*06d0*/  IMAD.WIDE R4, R9, 0x4, R4 ;  /* 0x0000000409047825 */ /* 0x001fc600078e0204 */
[----:B------:R-:W5:Y:S04]  /*06e0*/  LDG.E R13, desc[UR6][R12.64] ;  /* 0x000000060c0d7981 */ /* 0x000f68000c1e1900 */
[----:B------:R0:W5:Y:S01]  /*06f0*/  LDG.E R4, desc[UR6][R4.64] ;  /* 0x0000000604047981 */ /* 0x000162000c1e1900 */
[----:B-1----:R-:W-:-:S13]  /*0700*/  FSETP.GT.FTZ.AND P0, PT, |R0|, 8.50705917302346158658e+37, PT ;  /* 0x7e8000000000780b */ /* 0x002fda0003f14200 */
[----:B------:R-:W-:-:S06]  /*0710*/  @P0 FMUL.FTZ R0, R0, 0.25 ;  /* 0x3e80000000000820 */ /* 0x000fcc0000410000 */
[----:B------:R-:W0:Y:S01]  /*0720*/  MUFU.RCP R0, R0 ;  /* 0x0000000000007308 */ /* 0x000e220000001000 */
[----:B----4-:R-:W-:Y:S01]  /*0730*/  @P0 FMUL.FTZ R17, R17, 0.25 ;  /* 0x3e80000011110820 */ /* 0x010fe20000410000 */
[----:B--2---:R-:W-:-:S04]  /*0740*/  IMAD.WIDE R2, R9, 0x4, R2 ;  /* 0x0000000409027825 */ /* 0x004fc800078e0202 */
[----:B0-----:R-:W-:Y:S01]  /*0750*/  FMUL.FTZ R5, R0, R17 ;  /* 0x0000001100057220 */ /* 0x001fe20000410000 */
[----:B---3--:R-:W-:-:S04]  /*0760*/  FADD.FTZ R8, R8, -R15 ;  /* 0x8000000f08087221 */ /* 0x008fc80000010000 */
[----:B-----5:R-:W-:Y:S01]  /*0770*/  FMUL.FTZ R8, R8, UR4 ;  /* 0x0000000408087c20 */ /* 0x020fe20008410000 */
[----:B------:R-:W-:-:S04]  /*0780*/  FADD.FTZ R13, R10, -R13 ;  /* 0x8000000d0a0d7221 */ /* 0x000fc80000010000 */
[----:B------:R-:W-:-:S04]  /*0790*/  FFMA.FTZ R8, R13, UR9, -R8 ;  /* 0x000000090d087c23 */ /* 0x000fc80008010808 */
[----:B------:R-:W-:-:S05]  /*07a0*/  FFMA.FTZ R5, R5, R8, R4 ;  /* 0x0000000805057223 */ /* 0x000fca0000010004 */
[----:B------:R-:W-:Y:S01]  /*07b0*/  STG.E desc[UR6][R2.64], R5 ;  /* 0x0000000502007986 */ /* 0x000fe2000c101906 */
[----:B------:R-:W-:Y:S05]  /*07c0*/  EXIT ;  /* 0x000000000000794d */ /* 0x000fea0003800000 */
.L_x_6:
        /* <DEDUP_REMOVED lines=11> */
.L_x_14:


//--------------------- .text.ExComputation       --------------------------
	.section	.text.ExComputation,"ax",@progbits
	.align	128
.text.ExComputation:
        .type           ExComputation,@function
        .size           ExComputation,(.L_x_15 - ExComputation)
        .other          ExComputation,@"STO_CUDA_ENTRY STV_DEFAULT"
ExComputation:
[----:B------:R-:W-:Y:S01]  /*0000*/  LDC R1, c[0x0][0x37c] ;  /* 0x0000df00ff017b82 */ /* 0x000fe20000000800 */
[----:B------:R-:W0:Y:S07]  /*0010*/  S2R R0, SR_TID.X ;  /* 0x0000000000007919 */ /* 0x000e2e0000002100 */
[----:B------:R-:W1:Y:S01]  /*0020*/  S2UR UR4, SR_CTAID.X ;  /* 0x00000000000479c3 */ /* 0x000e620000002500 */
[----:B------:R-:W2:Y:S07]  /*0030*/  LDCU UR5, c[0x0][0x398] ;  /* 0x00007300ff0577ac */ /* 0x000eae0008000800 */
[----:B------:R-:W3:Y:S01]  /*0040*/  LDC R3, c[0x0][0x360] ;  /* 0x0000d800ff037b82 */ /* 0x000ee20000000800 */
[----:B-1----:R-:W-:Y:S01]  /*0050*/  ULOP3.LUT UR4, UR4, 0xffff, URZ, 0xc0, !UPT ;  /* 0x0000ffff04047892 */ /* 0x002fe2000f8ec0ff */
[----:B0-----:R-:W-:-:S02]  /*0060*/  LOP3.LUT R0, R0, 0xffff, RZ, 0xc0, !PT ;  /* 0x0000ffff00007812 */ /* 0x001fc400078ec0ff */
[----:B---3--:R-:W-:-:S05]  /*0070*/  LOP3.LUT R3, R3, 0xffff, RZ, 0xc0, !PT ;  /* 0x0000ffff03037812 */ /* 0x008fca00078ec0ff */
[----:B------:R-:W-:-:S05]  /*0080*/  IMAD R0, R3, UR4, R0 ;  /* 0x0000000403007c24 */ /* 0x000fca000f8e0200 */
[----:B--2---:R-:W-:-:S13]  /*0090*/  ISETP.GE.AND P0, PT, R0, UR5, PT ;  /* 0x0000000500007c0c */ /* 0x004fda000bf06270 */
[----:B------:R-:W-:Y:S05]  /*00a0*/  @P0 EXIT ;  /* 0x000000000000094d */ /* 0x000fea0003800000 */
[----:B------:R-:W0:Y:S01]  /*00b0*/  LDC R2, c[0x0][0x3a0] ;  /* 0x0000e800ff027b82 */ /* 0x000e220000000800 */
[----:B------:R-:W1:Y:S01]  /*00c0*/  S2R R4, SR_TID.Y ;  /* 0x0000000000047919 */ /* 0x000e620000002200 */
[----:B------:R-:W2:Y:S01]  /*00d0*/  LDCU.64 UR6, c[0x0][0x358] ;  /* 0x00006b00ff0677ac */ /* 0x000ea20008000a00 */
[----:B------:R-:W-:Y:S05]  /*00e0*/  BSSY.RECONVERGENT B0, `(.L_x_7) ;  /* 0x000005d000007945 */ /* 0x000fea0003800200 */
[----:B------:R-:W3:Y:S08]  /*00f0*/  S2UR UR4, SR_CTAID.Y ;  /* 0x00000000000479c3 */ /* 0x000ef00000002600 */
[----:B------:R-:W4:Y:S01]  /*0100*/  LDC R7, c[0x0][0x364] ;  /* 0x0000d900ff077b82 */ /* 0x000f220000000800 */
[----:B0-----:R-:W-:-:S04]  /*0110*/  IADD3 R3, PT, PT, R2, 0x1, RZ ;  /* 0x0000000102037810 */ /* 0x001fc80007ffe0ff */
[----:B------:R-:W-:-:S04]  /*0120*/  IABS R8, R3 ;  /* 0x0000000300087213 */ /* 0x000fc80000000000 */
[----:B------:R-:W0:Y:S01]  /*0130*/  I2F.RP R6, R8 ;  /* 0x0000000800067306 */ /* 0x000e220000209400 */
[----:B---3--:R-:W-:Y:S01]  /*0140*/  ULOP3.LUT UR4, UR4, 0xffff, URZ, 0xc0, !UPT ;  /* 0x0000ffff04047892 */ /* 0x008fe2000f8ec0ff */
[----:B-1----:R-:W-:Y:S02]  /*0150*/  LOP3.LUT R4, R4, 0xffff, RZ, 0xc0, !PT ;  /* 0x0000ffff04047812 */ /* 0x002fe400078ec0ff */
[----:B----4-:R-:W-:-:S04]  /*0160*/  LOP3.LUT R7, R7, 0xffff, RZ, 0xc0, !PT ;  /* 0x0000ffff07077812 */ /* 0x010fc800078ec0ff */
[----:B0-----:R-:W0:Y:S02]  /*0170*/  MUFU.RCP R6, R6 ;  /* 0x0000000600067308 */ /* 0x001e240000001000 */
[----:B0-----:R-:W-:Y:S01]  /*0180*/  IADD3 R5, PT, PT, R6, 0xffffffe, RZ ;  /* 0x0ffffffe06057810 */ /* 0x001fe20007ffe0ff */
[----:B------:R-:W-:Y:S01]  /*0190*/  IMAD R6, R7, UR4, R4 ;  /* 0x0000000407067c24 */ /* 0x000fe2000f8e0204 */
[----:B------:R-:W-:-:S04]  /*01a0*/  IABS R4, R3 ;  /* 0x0000000300047213 */ /* 0x000fc80000000000 */
[----:B------:R-:W0:Y:S01]  /*01b0*/  F2I.FTZ.U32.TRUNC.NTZ R5, R5 ;  /* 0x0000000500057305 */ /* 0x000e22000021f000 */
[----:B------:R-:W-:Y:S01]  /*01c0*/  IADD3 R10, PT, PT, RZ, -R4, RZ ;  /* 0x80000004ff0a7210 */ /* 0x000fe20007ffe0ff */
[----:B------:R-:W-:Y:S02]  /*01d0*/  HFMA2 R4, -RZ, RZ, 0, 0 ;  /* 0x00000000ff047431 */ /* 0x000fe400000001ff */
[----:B0-----:R-:W-:-:S04]  /*01e0*/  IMAD.MOV R9, RZ, RZ, -R5 ;  /* 0x000000ffff097224 */ /* 0x001fc800078e0a05 */
[----:B------:R-:W-:Y:S01]  /*01f0*/  IMAD R7, R9, R8, RZ ;  /* 0x0000000809077224 */ /* 0x000fe200078e02ff */
[----:B------:R-:W-:-:S03]  /*0200*/  IABS R9, R6 ;  /* 0x0000000600097213 */ /* 0x000fc60000000000 */
[----:B------:R-:W-:Y:S01]  /*0210*/  IMAD.HI.U32 R4, R5, R7, R4 ;  /* 0x0000000705047227 */ /* 0x000fe200078e0004 */
[----:B------:R-:W-:-:S03]  /*0220*/  MOV R7, R10 ;  /* 0x0000000a00077202 */ /* 0x000fc60000000f00 */
[----:B------:R-:W-:-:S04]  /*0230*/  IMAD.MOV.U32 R5, RZ, RZ, R9 ;  /* 0x000000ffff057224 */ /* 0x000fc800078e0009 */
[----:B------:R-:W-:-:S04]  /*0240*/  IMAD.HI.U32 R4, R4, R5, RZ ;  /* 0x0000000504047227 */ /* 0x000fc800078e00ff */
[----:B------:R-:W-:Y:S01]  /*0250*/  IMAD R5, R4, R7, R5 ;  /* 0x0000000704057224 */ /* 0x000fe200078e0205 */
[----:B------:R-:W-:-:S04]  /*0260*/  LOP3.LUT R7, R6, R3, RZ, 0x3c, !PT ;  /* 0x0000000306077212 */ /* 0x000fc800078e3cff */
[----:B------:R-:W-:Y:S02]  /*0270*/  ISETP.GT.U32.AND P2, PT, R8, R5, PT ;  /* 0x000000050800720c */ /* 0x000fe40003f44070 */
[----:B------:R-:W-:-:S11]  /*0280*/  ISETP.GE.AND P0, PT, R7, RZ, PT ;  /* 0x000000ff0700720c */ /* 0x000fd60003f06270 */
[-C--:B------:R-:W-:Y:S01]  /*0290*/  @!P2 IADD3 R5, PT, PT, R5, -R8.reuse, RZ ;  /* 0x800000080505a210 */ /* 0x080fe20007ffe0ff */
[----:B------:R-:W-:Y:S01]  /*02a0*/  @!P2 VIADD R4, R4, 0x1 ;  /* 0x000000010404a836 */ /* 0x000fe20000000000 */
[----:B------:R-:W-:Y:S02]  /*02b0*/  ISETP.NE.AND P2, PT, R3, RZ, PT ;  /* 0x000000ff0300720c */ /* 0x000fe40003f45270 */
[----:B------:R-:W-:Y:S02]  /*02c0*/  ISETP.GE.U32.AND P1, PT, R5, R8, PT ;  /* 0x000000080500720c */ /* 0x000fe40003f26070 */
[----:B------:R-:W-:-:S11]  /*02d0*/  LOP3.LUT R3, RZ, R3, RZ, 0x33, !PT ;  /* 0x00000003ff037212 */ /* 0x000fd600078e33ff */
[----:B------:R-:W-:Y:S02]  /*02e0*/  @P1 IADD3 R4, PT, PT, R4, 0x1, RZ ;  /* 0x0000000104041810 */ /* 0x000fe40007ffe0ff */
[----:B------:R-:W-:Y:S01]  /*02f0*/  ISETP.GE.AND P1, PT, R6, RZ, PT ;  /* 0x000000ff0600720c */ /* 0x000fe20003f26270 */
[----:B------:R-:W-:Y:S01]  /*0300*/  IMAD.IADD R6, R5, 0x1, -R8 ;  /* 0x0000000105067824 */ /* 0x000fe200078e0a08 */
[----:B------:R-:W-:Y:S02]  /*0310*/  @!P0 IADD3 R4, PT, PT, -R4, RZ, RZ ;  /* 0x000000ff04048210 */ /* 0x000fe40007ffe1ff */
[-C--:B------:R-:W-:Y:S02]  /*0320*/  ISETP.GT.U32.AND P0, PT, R8, R5.reuse, PT ;  /* 0x000000050800720c */ /* 0x080fe40003f04070 */
[----:B------:R-:W-:Y:S02]  /*0330*/  SEL R17, R3, R4, !P2 ;  /* 0x0000000403117207 */ /* 0x000fe40005000000 */
[----:B------:R-:W-:-:S02]  /*0340*/  SEL R6, R6, R5, !P0 ;  /* 0x0000000506067207 */ /* 0x000fc40004000000 */
[----:B------:R-:W-:-:S03]  /*0350*/  ISETP.GT.AND P0, PT, R17, RZ, PT ;  /* 0x000000ff1100720c */ /* 0x000fc60003f04270 */
[----:B------:R-:W-:-:S04]  /*0360*/  @!P1 IADD3 R6, PT, PT, -R6, RZ, RZ ;  /* 0x000000ff06069210 */ /* 0x000fc80007ffe1ff */
[----:B------:R-:W-:-:S06]  /*0370*/  SEL R13, R3, R6, !P2 ;  /* 0x00000006030d7207 */ /* 0x000fcc0005000000 */
[----:B--2---:R-:W-:Y:S05]  /*0380*/  @!P0 BRA `(.L_x_8) ;  /* 0x0000000000c88947 */ /* 0x004fea0003800000 */
[----:B------:R-:W0:Y:S01]  /*0390*/  LDC R5, c[0x0][0x39c] ;  /* 0x0000e700ff057b82 */ /* 0x000e220000000800 */
[----:B------:R-:W-:-:S04]  /*03a0*/  IADD3 R2, PT, PT, R2, -0x1, RZ ;  /* 0xffffffff02027810 */ /* 0x000fc80007ffe0ff */
[----:B------:R-:W-:Y:S01]  /*03b0*/  ISETP.GT.AND P0, PT, R13, R2, PT ;  /* 0x000000020d00720c */ /* 0x000fe20003f04270 */
[----:B0-----:R-:W-:-:S05]  /*03c0*/  VIADD R2, R5, 0xffffffff ;  /* 0xffffffff05027836 */ /* 0x001fca0000000000 */
[----:B------:R-:W-:-:S04]  /*03d0*/  ISETP.GT.OR P0, PT, R17, R2, P0 ;  /* 0x000000021100720c */ /* 0x000fc80000704670 */
[----:B------:R-:W-:-:S13]  /*03e0*/  ISETP.LE.OR P0, PT, R13, RZ, P0 ;  /* 0x000000ff0d00720c */ /* 0x000fda0000703670 */
[----:B------:R-:W-:Y:S05]  /*03f0*/  @P0 BRA `(.L_x_8) ;  /* 0x0000000000ac0947 */ /* 0x000fea0003800000 */
[----:B------:R-:W0:Y:S01]  /*0400*/  LDC.64 R8, c[0x0][0x388] ;  /* 0x0000e200ff087b82 */ /* 0x000e220000000a00 */
[----:B------:R-:W-:Y:S01]  /*0410*/  IMAD R2, R13, UR5, RZ ;  /* 0x000000050d027c24 */ /* 0x000fe2000f8e02ff */
[----:B------:R-:W-:Y:S01]  /*0420*/  IADD3 R4, PT, PT, R5, 0x1, RZ ;  /* 0x0000000105047810 */ /* 0x000fe20007ffe0ff */
[----:B------:R-:W-:Y:S01]  /*0430*/  VIADD R10, R17, 0xffffffff ;  /* 0xffffffff110a7836 */ /* 0x000fe20000000000 */
[C---:B------:R-:W-:Y:S01]  /*0440*/  IADD3 R11, PT, PT, R13.reuse, -0x1, RZ ;  /* 0xffffffff0d0b7810 */ /* 0x040fe20007ffe0ff */
[----:B------:R-:W-:Y:S01]  /*0450*/  IMAD R5, R2, R5, RZ ;  /* 0x0000000502057224 */ /* 0x000fe200078e02ff */
[----:B------:R-:W1:Y:S01]  /*0460*/  LDCU.64 UR8, c[0x0][0x3a8] ;  /* 0x00007500ff0877ac */ /* 0x000e620008000a00 */
[--C-:B------:R-:W-:Y:S01]  /*0470*/  IMAD R13, R13, R4, R17.reuse ;  /* 0x000000040d0d7224 */ /* 0x100fe200078e0211 */
[----:B------:R-:W2:Y:S01]  /*0480*/  LDC.64 R6, c[0x0][0x390] ;  /* 0x0000e400ff067b82 */ /* 0x000ea20000000a00 */
[----:B------:R-:W-:Y:S02]  /*0490*/  IMAD R15, R4, R11, R17 ;  /* 0x0000000b040f7224 */ /* 0x000fe400078e0211 */
[----:B------:R-:W-:-:S02]  /*04a0*/  IMAD R11, R17, UR5, R5 ;  /* 0x00000005110b7c24 */ /* 0x000fc4000f8e0205 */
[----:B------:R-:W-:Y:S02]  /*04b0*/  IMAD R17, R10, UR5, R5 ;  /* 0x000000050a117c24 */ /* 0x000fe4000f8e0205 */
[--C-:B------:R-:W-:Y:S01]  /*04c0*/  IMAD R5, R13, UR5, R0.reuse ;  /* 0x000000050d057c24 */ /* 0x100fe2000f8e0200 */
[----:B------:R-:W3:Y:S01]  /*04d0*/  LDC.64 R2, c[0x0][0x380] ;  /* 0x0000e000ff027b82 */ /* 0x000ee20000000a00 */
[----:B------:R-:W-:Y:S01]  /*04e0*/  IMAD R13, R15, UR5, R0 ;  /* 0x000000050f0d7c24 */ /* 0x000fe2000f8e0200 */
[C---:B------:R-:W-:Y:S02]  /*04f0*/  IADD3 R15, PT, PT, R0.reuse, R11, RZ ;  /* 0x0000000b000f7210 */ /* 0x040fe40007ffe0ff */
[----:B------:R-:W-:Y:S01]  /*0500*/  IADD3 R17, PT, PT, R0, R17, RZ ;  /* 0x0000001100117210 */ /* 0x000fe20007ffe0ff */
[----:B0-----:R-:W-:-:S03]  /*0510*/  IMAD.WIDE R10, R5, 0x4, R8 ;  /* 0x00000004050a7825 */ /* 0x001fc600078e0208 */
[----:B------:R-:W0:Y:S01]  /*0520*/  LDC R0, c[0x0][0x3b0] ;  /* 0x0000ec00ff007b82 */ /* 0x000e220000000800 */
[----:B------:R-:W-:Y:S02]  /*0530*/  IMAD.WIDE R8, R13, 0x4, R8 ;  /* 0x000000040d087825 */ /* 0x000fe400078e0208 */
[----:B------:R-:W4:Y:S02]  /*0540*/  LDG.E R10, desc[UR6][R10.64] ;  /* 0x000000060a0a7981 */ /* 0x000f24000c1e1900 */
[--C-:B--2---:R-:W-:Y:S02]  /*0550*/  IMAD.WIDE R12, R15, 0x4, R6.reuse ;  /* 0x000000040f0c7825 */ /* 0x104fe400078e0206 */
[----:B------:R-:W4:Y:S02]  /*0560*/  LDG.E R9, desc[UR6][R8.64] ;  /* 0x0000000608097981 */ /* 0x000f24000c1e1900 */
[----:B------:R-:W-:Y:S02]  /*0570*/  IMAD.WIDE R14, R17, 0x4, R6 ;  /* 0x00000004110e7825 */ /* 0x000fe400078e0206 */
[----:B------:R-:W2:Y:S01]  /*0580*/  LDG.E R12, desc[UR6][R12.64] ;  /* 0x000000060c0c7981 */ /* 0x000ea2000c1e1900 */
[----:B------:R-:W5:Y:S01]  /*0590*/  LDC R17, c[0x0][0x3bc] ;  /* 0x0000ef00ff117b82 */ /* 0x000f620000000800 */
[----:B---3--:R-:W-:-:S02]  /*05a0*/  IMAD.WIDE R6, R5, 0x4, R2 ;  /* 0x0000000405067825 */ /* 0x008fc400078e0202 */
[----:B------:R-:W2:Y:S04]  /*05b0*/  LDG.E R15, desc[UR6][R14.64] ;  /* 0x000000060e0f7981 */ /* 0x000ea8000c1e1900 */
[----:B------:R3:W2:Y:S01]  /*05c0*/  LDG.E R6, desc[UR6][R6.64] ;  /* 0x0000000606067981 */ /* 0x0006a2000c1e1900 */
[----:B------:R-:W1:Y:S01]  /*05d0*/  LDC.64 R2, c[0x0][0x3c0] ;  /* 0x0000f000ff027b82 */ /* 0x000e620000000a00 */
[----:B0-----:R-:W-:-:S13]  /*05e0*/  FSETP.GT.FTZ.AND P0, PT, |R0|, 8.50705917302346158658e+37, PT ;  /* 0x7e8000000000780b */ /* 0x001fda0003f14200 */
[----:B------:R-:W-:-:S06]  /*05f0*/  @P0 FMUL.FTZ R0, R0, 0.25 ;  /* 0x3e80000000000820 */ /* 0x000fcc0000410000 */
[----:B------:R-:W3:Y:S01]  /*0600*/  MUFU.RCP R0, R0 ;  /* 0x0000000000007308 */ /* 0x000ee20000001000 */
[----:B-----5:R-:W-:Y:S01]  /*0610*/  @P0 FMUL.FTZ R17, R17, 0.25 ;  /* 0x3e80000011110820 */ /* 0x020fe20000410000 */
[----:B-1----:R-:W-:-:S04]  /*0620*/  IMAD.WIDE R2, R5, 0x4, R2 ;  /* 0x0000000405027825 */ /* 0x002fc800078e0202 */
[----:B---3--:R-:W-:Y:S01]  /*0630*/  FMUL.FTZ R7, R0, R17 ;  /* 0x0000001100077220 */ /* 0x008fe20000410000 */
[----:B----4-:R-:W-:-:S04]  /*0640*/  FADD.FTZ R9, R10, -R9 ;  /* 0x800000090a097221 */ /* 0x010fc80000010000 */
[----:B------:R-:W-:Y:S01]  /*0650*/  FMUL.FTZ R9, R9, UR9 ;  /* 0x0000000909097c20 */ /* 0x000fe20008410000 */
[----:B--2---:R-:W-:-:S04]  /*0660*/  FADD.FTZ R12, R12, -R15 ;  /* 0x8000000f0c0c7221 */ /* 0x004fc80000010000 */
[----:B------:R-:W-:-:S04]  /*0670*/  FFMA.FTZ R9, R12, UR8, -R9 ;  /* 0x000000080c097c23 */ /* 0x000fc80008010809 */
[----:B------:R-:W-:-:S05]  /*0680*/  FFMA.FTZ R7, R7, R9, R6 ;  /* 0x0000000907077223 */ /* 0x000fca0000010006 */
[----:B------:R-:W-:Y:S01]  /*0690*/  STG.E desc[UR6][R2.64], R7 ;  /* 0x0000000702007986 */ /* 0x000fe2000c101906 */
[----:B------:R-:W-:Y:S05]  /*06a0*/  EXIT ;  /* 0x000000000000794d */ /* 0x000fea0003800000 */
.L_x_8:
[----:B------:R-:W-:Y:S05]  /*06b0*/  BSYNC.RECONVERGENT B0 ;  /* 0x0000000000007941 */ /* 0x000fea0003800200 */
.L_x_7:
[----:B------:R-:W0:Y:S01]  /*06c0*/  LDCU UR4, c[0x0][0x39c] ;  /* 0x00007380ff0477ac */ /* 0x000e220008000800 */
[----:B------:R-:W1:Y:S08]  /*06d0*/  LDC.64 R2, c[0x0][0x380] ;  /* 0x0000e000ff027b82 */ /* 0x000e700000000a00 */
[----:B------:R-:W2:Y:S01]  /*06e0*/  LDC.64 R4, c[0x0][0x3c0] ;  /* 0x0000f000ff047b82 */ /* 0x000ea20000000a00 */
[----:B0-----:R-:W-:-:S06]  /*06f0*/  UIADD3 UR4, UPT, UPT, UR4, 0x1, URZ ;  /* 0x0000000104047890 */ /* 0x001fcc000fffe0ff */
[----:B------:R-:W-:-:S04]  /*0700*/  IMAD R13, R13, UR4, R17 ;  /* 0x000000040d0d7c24 */ /* 0x000fc8000f8e0211 */
[----:B------:R-:W-:-:S04]  /*0710*/  IMAD R13, R13, UR5, R0 ;  /* 0x000000050d0d7c24 */ /* 0x000fc8000f8e0200 */
[----:B-1----:R-:W-:-:S06]  /*0720*/  IMAD.WIDE R2, R13, 0x4, R2 ;  /* 0x000000040d027825 */ /* 0x002fcc00078e0202 */
[----:B------:R-:W3:Y:S01]  /*0730*/  LDG.E R3, desc[UR6][R2.64] ;  /* 0x0000000602037981 */ /* 0x000ee2000c1e1900 */
[----:B--2---:R-:W-:-:S05]  /*0740*/  IMAD.WIDE R4, R13, 0x4, R4 ;  /* 0x000000040d047825 */ /* 0x004fca00078e0204 */
[----:B---3--:R-:W-:Y:S01]  /*0750*/  STG.E desc[UR6][R4.64], R3 ;  /* 0x0000000304007986 */ /* 0x008fe2000c101906 */
[----:B------:R-:W-:Y:S05]  /*0760*/  EXIT ;  /* 0x000000000000794d */ /* 0x000fea0003800000 */
.L_x_9:
        /* <DEDUP_REMOVED lines=9> */
.L_x_15:


//--------------------- .text.HzComputation       --------------------------
	.section	.text.HzComputation,"ax",@progbits
	.align	128
.text.HzComputation:
        .type           HzComputation,@function
        .size           HzComputation,(.L_x_16 - HzComputation)
        .other          HzComputation,@"STO_CUDA_ENTRY STV_DEFAULT"
HzComputation:
        /* <DEDUP_REMOVED lines=13> */
[----:B------:R-:W2:Y:S01]  /*00d0*/  LDCU UR10, c[0x0][0x39c] ;  /* 0x00007380ff0a77ac */ /* 0x000ea20008000800 */
[----:B------:R-:W3:Y:S05]  /*00e0*/  LDCU.64 UR8, c[0x0][0x358] ;  /* 0x00006b00ff0877ac */ /* 0x000eea0008000a00 */
[----:B------:R-:W4:Y:S08]  /*00f0*/  S2UR UR4, SR_CTAID.Y ;  /* 0x00000000000479c3 */ /* 0x000f300000002600 */
[----:B------:R-:W5:Y:S01]  /*0100*/  LDC R7, c[0x0][0x364] ;  /* 0x0000d900ff077b82 */ /* 0x000f620000000800 */
[----:B--2---:R-:W-:Y:S01]  /*0110*/  UIADD3 UR5, UPT, UPT, UR10, 0x1, URZ ;  /* 0x000000010a057890 */ /* 0x004fe2000fffe0ff */
[----:B0-----:R-:W-:-:S04]  /*0120*/  IADD3 R4, PT, PT, R4, 0x1, RZ ;  /* 0x0000000104047810 */ /* 0x001fc80007ffe0ff */
[----:B------:R-:W-:-:S04]  /*0130*/  IABS R6, R4 ;  /* 0x0000000400067213 */ /* 0x000fc80000000000 */
[----:B------:R-:W0:Y:S01]  /*0140*/  I2F.RP R5, R6 ;  /* 0x0000000600057306 */ /* 0x000e220000209400 */
[----:B----4-:R-:W-:Y:S01]  /*0150*/  ULOP3.LUT UR4, UR4, 0xffff, URZ, 0xc0, !UPT ;  /* 0x0000ffff04047892 */ /* 0x010fe2000f8ec0ff */
[----:B-1----:R-:W-:Y:S02]  /*0160*/  LOP3.LUT R2, R2, 0xffff, RZ, 0xc0, !PT ;  /* 0x0000ffff02027812 */ /* 0x002fe400078ec0ff */
[----:B-----5:R-:W-:-:S04]  /*0170*/  LOP3.LUT R7, R7, 0xffff, RZ, 0xc0, !PT ;  /* 0x0000ffff07077812 */ /* 0x020fc800078ec0ff */
[----:B0-----:R-:W0:Y:S02]  /*0180*/  MUFU.RCP R5, R5 ;  /* 0x0000000500057308 */ /* 0x001e240000001000 */
[----:B0-----:R-:W-:Y:S01]  /*0190*/  IADD3 R3, PT, PT, R5, 0xffffffe, RZ ;  /* 0x0ffffffe05037810 */ /* 0x001fe20007ffe0ff */
[----:B------:R-:W-:Y:S01]  /*01a0*/  IMAD R5, R7, UR4, R2 ;  /* 0x0000000407057c24 */ /* 0x000fe2000f8e0202 */
[----:B------:R-:W-:Y:S01]  /*01b0*/  IABS R2, R4 ;  /* 0x0000000400027213 */ /* 0x000fe20000000000 */
[----:B------:R-:W-:-:S03]  /*01c0*/  UIADD3 UR4, UPT, UPT, UR7, 0x1, URZ ;  /* 0x0000000107047890 */ /* 0x000fc6000fffe0ff */
[----:B------:R-:W0:Y:S01]  /*01d0*/  F2I.FTZ.U32.TRUNC.NTZ R3, R3 ;  /* 0x0000000300037305 */ /* 0x000e22000021f000 */
[----:B------:R-:W-:Y:S01]  /*01e0*/  IABS R8, R5 ;  /* 0x0000000500087213 */ /* 0x000fe20000000000 */
[----:B------:R-:W-:Y:S01]  /*01f0*/  UIMAD UR6, UR4, UR10, URZ ;  /* 0x0000000a040672a4 */ /* 0x000fe2000f8e02ff */
[----:B------:R-:W-:Y:S01]  /*0200*/  ISETP.GE.AND P0, PT, R5, RZ, PT ;  /* 0x000000ff0500720c */ /* 0x000fe20003f06270 */
[----:B0-----:R-:W-:-:S04]  /*0210*/  IMAD.MOV R9, RZ, RZ, -R3 ;  /* 0x000000ffff097224 */ /* 0x001fc800078e0a03 */
[----:B------:R-:W-:Y:S01]  /*0220*/  IMAD R7, R9, R6, RZ ;  /* 0x0000000609077224 */ /* 0x000fe200078e02ff */
[----:B------:R-:W-:Y:S01]  /*0230*/  IADD3 R9, PT, PT, RZ, -R2, RZ ;  /* 0x80000002ff097210 */ /* 0x000fe20007ffe0ff */
[----:B------:R-:W-:-:S05]  /*0240*/  HFMA2 R2, -RZ, RZ, 0, 0 ;  /* 0x00000000ff027431 */ /* 0x000fca00000001ff */
[----:B------:R-:W-:Y:S01]  /*0250*/  IMAD.HI.U32 R2, R3, R7, R2 ;  /* 0x0000000703027227 */ /* 0x000fe200078e0002 */
[----:B------:R-:W-:-:S03]  /*0260*/  MOV R7, R9 ;  /* 0x0000000900077202 */ /* 0x000fc60000000f00 */
[----:B------:R-:W-:-:S04]  /*0270*/  IMAD.MOV.U32 R3, RZ, RZ, R8 ;  /* 0x000000ffff037224 */ /* 0x000fc800078e0008 */
[----:B------:R-:W-:-:S04]  /*0280*/  IMAD.HI.U32 R2, R2, R3, RZ ;  /* 0x0000000302027227 */ /* 0x000fc800078e00ff */
[----:B------:R-:W-:Y:S01]  /*0290*/  IMAD R3, R2, R7, R3 ;  /* 0x0000000702037224 */ /* 0x000fe200078e0203 */
[-C--:B------:R-:W-:Y:S02]  /*02a0*/  LOP3.LUT R7, R5, R4.reuse, RZ, 0x3c, !PT ;  /* 0x0000000405077212 */ /* 0x080fe400078e3cff */
[----:B------:R-:W-:Y:S02]  /*02b0*/  LOP3.LUT R5, RZ, R4, RZ, 0x33, !PT ;  /* 0x00000004ff057212 */ /* 0x000fe400078e33ff */
[----:B------:R-:W-:Y:S02]  /*02c0*/  ISETP.GT.U32.AND P3, PT, R6, R3, PT ;  /* 0x000000030600720c */ /* 0x000fe40003f64070 */
[----:B------:R-:W-:-:S11]  /*02d0*/  ISETP.GE.AND P1, PT, R7, RZ, PT ;  /* 0x000000ff0700720c */ /* 0x000fd60003f26270 */
[-C--:B------:R-:W-:Y:S02]  /*02e0*/  @!P3 IADD3 R3, PT, PT, R3, -R6.reuse, RZ ;  /* 0x800000060303b210 */ /* 0x080fe40007ffe0ff */
[----:B------:R-:W-:Y:S02]  /*02f0*/  @!P3 IADD3 R2, PT, PT, R2, 0x1, RZ ;  /* 0x000000010202b810 */ /* 0x000fe40007ffe0ff */
[C---:B------:R-:W-:Y:S02]  /*0300*/  ISETP.GE.U32.AND P2, PT, R3.reuse, R6, PT ;  /* 0x000000060300720c */ /* 0x040fe40003f46070 */
[----:B------:R-:W-:Y:S01]  /*0310*/  ISETP.GT.U32.AND P4, PT, R6, R3, PT ;  /* 0x000000030600720c */ /* 0x000fe20003f84070 */
[----:B------:R-:W-:-:S05]  /*0320*/  IMAD.IADD R6, R3, 0x1, -R6 ;  /* 0x0000000103067824 */ /* 0x000fca00078e0a06 */
[----:B------:R-:W-:Y:S02]  /*0330*/  SEL R8, R6, R3, !P4 ;  /* 0x0000000306087207 */ /* 0x000fe40006000000 */
[----:B------:R-:W0:Y:S02]  /*0340*/  LDC.64 R6, c[0x0][0x390] ;  /* 0x0000e400ff067b82 */ /* 0x000e240000000a00 */
[----:B------:R-:W-:Y:S02]  /*0350*/  @!P0 IADD3 R8, PT, PT, -R8, RZ, RZ ;  /* 0x000000ff08088210 */ /* 0x000fe40007ffe1ff */
[----:B------:R-:W-:Y:S02]  /*0360*/  @P2 IADD3 R2, PT, PT, R2, 0x1, RZ ;  /* 0x0000000102022810 */ /* 0x000fe40007ffe0ff */
[----:B------:R-:W-:-:S03]  /*0370*/  ISETP.NE.AND P2, PT, R4, RZ, PT ;  /* 0x000000ff0400720c */ /* 0x000fc60003f45270 */
[----:B------:R-:W-:Y:S01]  /*0380*/  IMAD.MOV.U32 R4, RZ, RZ, R2 ;  /* 0x000000ffff047224 */ /* 0x000fe200078e0002 */
[----:B------:R-:W-:Y:S01]  /*0390*/  SEL R12, R5, R8, !P2 ;  /* 0x00000008050c7207 */ /* 0x000fe20005000000 */
[----:B------:R-:W1:Y:S03]  /*03a0*/  LDC.64 R2, c[0x0][0x388] ;  /* 0x0000e200ff027b82 */ /* 0x000e660000000a00 */
[----:B------:R-:W-:Y:S01]  /*03b0*/  @!P1 IADD3 R4, PT, PT, -R4, RZ, RZ ;  /* 0x000000ff04049210 */ /* 0x000fe20007ffe1ff */
[----:B------:R-:W-:-:S03]  /*03c0*/  IMAD R8, R12, UR6, RZ ;  /* 0x000000060c087c24 */ /* 0x000fc6000f8e02ff */
[----:B------:R-:W-:Y:S01]  /*03d0*/  SEL R17, R5, R4, !P2 ;  /* 0x0000000405117207 */ /* 0x000fe20005000000 */
[----:B------:R-:W-:-:S04]  /*03e0*/  IMAD R4, R12, UR7, RZ ;  /* 0x000000070c047c24 */ /* 0x000fc8000f8e02ff */
[----:B------:R-:W-:Y:S01]  /*03f0*/  IMAD R9, R4, UR5, RZ ;  /* 0x0000000504097c24 */ /* 0x000fe2000f8e02ff */
[----:B------:R-:W2:Y:S01]  /*0400*/  LDCU UR5, c[0x0][0x3a8] ;  /* 0x00007500ff0577ac */ /* 0x000ea20008000800 */
[----:B------:R-:W4:Y:S01]  /*0410*/  LDC.64 R4, c[0x0][0x380] ;  /* 0x0000e000ff047b82 */ /* 0x000f220000000a00 */
[C---:B------:R-:W-:Y:S02]  /*0420*/  VIADD R10, R17.reuse, 0x1 ;  /* 0x00000001110a7836 */ /* 0x040fe40000000000 */
[C---:B------:R-:W-:Y:S01]  /*0430*/  IMAD R11, R17.reuse, UR4, R8 ;  /* 0x00000004110b7c24 */ /* 0x040fe2000f8e0208 */
[----:B------:R-:W5:Y:S01]  /*0440*/  LDCU UR4, c[0x0][0x3a4] ;  /* 0x00007480ff0477ac */ /* 0x000f620008000800 */
[--C-:B------:R-:W-:Y:S02]  /*0450*/  IMAD R13, R10, UR7, R9.reuse ;  /* 0x000000070a0d7c24 */ /* 0x100fe4000f8e0209 */
[----:B------:R-:W-:Y:S01]  /*0460*/  IMAD R15, R17, UR7, R9 ;  /* 0x00000007110f7c24 */ /* 0x000fe2000f8e0209 */
[----:B------:R-:W-:-:S02]  /*0470*/  IADD3 R11, PT, PT, R0, R11, RZ ;  /* 0x0000000b000b7210 */ /* 0x000fc40007ffe0ff */
[----:B------:R-:W-:Y:S01]  /*0480*/  IADD3 R9, PT, PT, R0, R13, RZ ;  /* 0x0000000d00097210 */ /* 0x000fe20007ffe0ff */
[----:B------:R-:W-:Y:S01]  /*0490*/  IMAD R13, R12, UR10, R17 ;  /* 0x0000000a0c0d7c24 */ /* 0x000fe2000f8e0211 */
[----:B------:R-:W-:Y:S01]  /*04a0*/  IADD3 R15, PT, PT, R0, R15, RZ ;  /* 0x0000000f000f7210 */ /* 0x000fe20007ffe0ff */
[----:B0-----:R-:W-:Y:S01]  /*04b0*/  IMAD.WIDE R6, R11, 0x4, R6 ;  /* 0x000000040b067825 */ /* 0x001fe200078e0206 */
[----:B------:R-:W0:Y:S03]  /*04c0*/  LDC R17, c[0x0][0x3bc] ;  /* 0x0000ef00ff117b82 */ /* 0x000e260000000800 */
[--C-:B-1----:R-:W-:Y:S01]  /*04d0*/  IMAD.WIDE R8, R9, 0x4, R2.reuse ;  /* 0x0000000409087825 */ /* 0x102fe200078e0202 */
[----:B---3--:R-:W3:Y:S03]  /*04e0*/  LDG.E R12, desc[UR8][R6.64+0x4] ;  /* 0x00000408060c7981 */ /* 0x008ee6000c1e1900 */
[----:B------:R-:W-:-:S02]  /*04f0*/  IMAD.WIDE R10, R15, 0x4, R2 ;  /* 0x000000040f0a7825 */ /* 0x000fc400078e0202 */
[----:B------:R-:W3:Y:S01]  /*0500*/  LDG.E R15, desc[UR8][R6.64] ;  /* 0x00000008060f7981 */ /* 0x000ee2000c1e1900 */
[----:B------:R-:W1:Y:S01]  /*0510*/  LDC.64 R2, c[0x0][0x3c0] ;  /* 0x0000f000ff027b82 */ /* 0x000e620000000a00 */
[----:B------:R-:W-:Y:S02]  /*0520*/  IMAD R13, R13, UR7, R0 ;  /* 0x000000070d0d7c24 */ /* 0x000fe4000f8e0200 */
[----:B------:R-:W2:Y:S02]  /*0530*/  LDG.E R8, desc[UR8][R8.64] ;  /* 0x0000000808087981 */ /* 0x000ea4000c1e1900 */
[----:B----4-:R-:W-:Y:S02]  /*0540*/  IMAD.WIDE R4, R13, 0x4, R4 ;  /* 0x000000040d047825 */ /* 0x010fe400078e0204 */
[----:B------:R-:W2:Y:S01]  /*0550*/  LDG.E R11, desc[UR8][R10.64] ;  /* 0x000000080a0b7981 */ /* 0x000ea2000c1e1900 */
[----:B------:R-:W4:Y:S03]  /*0560*/  LDC R0, c[0x0][0x3b4] ;  /* 0x0000ed00ff007b82 */ /* 0x000f260000000800 */
[----:B------:R5:W2:Y:S01]  /*0570*/  LDG.E R4, desc[UR8][R4.64] ;  /* 0x0000000804047981 */ /* 0x000aa2000c1e1900 */
[----:B----4-:R-:W-:-:S13]  /*0580*/  FSETP.GT.FTZ.AND P0, PT, |R0|, 8.50705917302346158658e+37, PT ;  /* 0x7e8000000000780b */ /* 0x010fda0003f14200 */
[----:B------:R-:W-:-:S06]  /*0590*/  @P0 FMUL.FTZ R0, R0, 0.25 ;  /* 0x3e80000000000820 */ /* 0x000fcc0000410000 */
[----:B------:R-:W5:Y:S01]  /*05a0*/  MUFU.RCP R0, R0 ;  /* 0x0000000000007308 */ /* 0x000f620000001000 */
[----:B0-----:R-:W-:Y:S01]  /*05b0*/  @P0 FMUL.FTZ R17, R17, 0.25 ;  /* 0x3e80000011110820 */ /* 0x001fe20000410000 */
[----:B-1----:R-:W-:-:S04]  /*05c0*/  IMAD.WIDE R2, R13, 0x4, R2 ;  /* 0x000000040d027825 */ /* 0x002fc800078e0202 */
[----:B-----5:R-:W-:Y:S01]  /*05d0*/  FMUL.FTZ R5, R0, R17 ;  /* 0x0000001100057220 */ /* 0x020fe20000410000 */
[----:B---3--:R-:W-:-:S04]  /*05e0*/  FADD.FTZ R12, R12, -R15 ;  /* 0x8000000f0c0c7221 */ /* 0x008fc80000010000 */
[----:B------:R-:W-:Y:S01]  /*05f0*/  FMUL.FTZ R12, R12, UR4 ;  /* 0x000000040c0c7c20 */ /* 0x000fe20008410000 */
[----:B--2---:R-:W-:-:S04]  /*0600*/  FADD.FTZ R11, R8, -R11 ;  /* 0x8000000b080b7221 */ /* 0x004fc80000010000 */
[----:B------:R-:W-:-:S04]  /*0610*/  FFMA.FTZ R11, R11, UR5, -R12 ;  /* 0x000000050b0b7c23 */ /* 0x000fc8000801080c */
[----:B------:R-:W-:-:S05]  /*0620*/  FFMA.FTZ R5, R5, R11, R4 ;  /* 0x0000000b05057223 */ /* 0x000fca0000010004 */
[----:B------:R-:W-:Y:S01]  /*0630*/  STG.E desc[UR8][R2.64], R5 ;  /* 0x0000000502007986 */ /* 0x000fe2000c101908 */
[----:B------:R-:W-:Y:S05]  /*0640*/  EXIT ;  /* 0x000000000000794d */ /* 0x000fea0003800000 */
.L_x_10:
        /* <DEDUP_REMOVED lines=11> */
.L_x_16:


//--------------------- .text.HyComputation       --------------------------
	.section	.text.HyComputation,"ax",@progbits
	.align	128
.text.HyComputation:
        .type           HyComputation,@function
        .size           HyComputation,(.L_x_17 - HyComputation)
        .other          HyComputation,@"STO_CUDA_ENTRY STV_DEFAULT"
HyComputation:
        /* <DEDUP_REMOVED lines=13> */
[----:B------:R-:W-:Y:S01]  /*00d0*/  UIADD3 UR5, UPT, UPT, UR7, 0x1, URZ ;  /* 0x0000000107057890 */ /* 0x000fe2000fffe0ff */
[----:B------:R-:W2:Y:S05]  /*00e0*/  LDCU.64 UR8, c[0x0][0x358] ;  /* 0x00006b00ff0877ac */ /* 0x000eaa0008000a00 */
[----:B------:R-:W3:Y:S08]  /*00f0*/  S2UR UR4, SR_CTAID.Y ;  /* 0x00000000000479c3 */ /* 0x000ef00000002600 */
[----:B------:R-:W4:Y:S01]  /*0100*/  LDC R5, c[0x0][0x364] ;  /* 0x0000d900ff057b82 */ /* 0x000f220000000800 */
[----:B0-----:R-:W-:-:S07]  /*0110*/  IABS R7, R9 ;  /* 0x0000000900077213 */ /* 0x001fce0000000000 */
[----:B------:R-:W0:Y:S01]  /*0120*/  LDC R17, c[0x0][0x3bc] ;  /* 0x0000ef00ff117b82 */ /* 0x000e220000000800 */
[----:B------:R-:W5:Y:S01]  /*0130*/  I2F.RP R4, R7 ;  /* 0x0000000700047306 */ /* 0x000f620000209400 */
[----:B---3--:R-:W-:Y:S01]  /*0140*/  ULOP3.LUT UR4, UR4, 0xffff, URZ, 0xc0, !UPT ;  /* 0x0000ffff04047892 */ /* 0x008fe2000f8ec0ff */
[----:B-1----:R-:W-:Y:S02]  /*0150*/  LOP3.LUT R2, R2, 0xffff, RZ, 0xc0, !PT ;  /* 0x0000ffff02027812 */ /* 0x002fe400078ec0ff */
[----:B----4-:R-:W-:-:S04]  /*0160*/  LOP3.LUT R5, R5, 0xffff, RZ, 0xc0, !PT ;  /* 0x0000ffff05057812 */ /* 0x010fc800078ec0ff */
[----:B-----5:R-:W1:Y:S02]  /*0170*/  MUFU.RCP R4, R4 ;  /* 0x0000000400047308 */ /* 0x020e640000001000 */
[----:B-1----:R-:W-:Y:S01]  /*0180*/  IADD3 R3, PT, PT, R4, 0xffffffe, RZ ;  /* 0x0ffffffe04037810 */ /* 0x002fe20007ffe0ff */
[----:B------:R-:W-:Y:S01]  /*0190*/  IMAD R4, R5, UR4, R2 ;  /* 0x0000000405047c24 */ /* 0x000fe2000f8e0202 */
[----:B------:R-:W1:Y:S01]  /*01a0*/  LDCU UR4, c[0x0][0x39c] ;  /* 0x00007380ff0477ac */ /* 0x000e620008000800 */
[----:B------:R-:W-:-:S03]  /*01b0*/  IMAD.MOV.U32 R2, RZ, RZ, RZ ;  /* 0x000000ffff027224 */ /* 0x000fc600078e00ff */
[----:B------:R-:W3:Y:S01]  /*01c0*/  F2I.FTZ.U32.TRUNC.NTZ R3, R3 ;  /* 0x0000000300037305 */ /* 0x000ee2000021f000 */
[----:B------:R-:W-:Y:S01]  /*01d0*/  ISETP.GE.AND P0, PT, R4, RZ, PT ;  /* 0x000000ff0400720c */ /* 0x000fe20003f06270 */
[----:B-1----:R-:W-:Y:S01]  /*01e0*/  UIADD3 UR4, UPT, UPT, UR4, 0x1, URZ ;  /* 0x0000000104047890 */ /* 0x002fe2000fffe0ff */
[----:B---3--:R-:W-:-:S03]  /*01f0*/  IADD3 R6, PT, PT, RZ, -R3, RZ ;  /* 0x80000003ff067210 */ /* 0x008fc60007ffe0ff */
[----:B------:R-:W-:Y:S02]  /*0200*/  UIMAD UR6, UR4, UR5, URZ ;  /* 0x00000005040672a4 */ /* 0x000fe4000f8e02ff */
[----:B------:R-:W-:Y:S01]  /*0210*/  IMAD R5, R6, R7, RZ ;  /* 0x0000000706057224 */ /* 0x000fe200078e02ff */
[----:B------:R-:W-:Y:S02]  /*0220*/  IABS R6, R4 ;  /* 0x0000000400067213 */ /* 0x000fe40000000000 */
[----:B------:R-:W-:Y:S01]  /*0230*/  LOP3.LUT R4, R4, R9, RZ, 0x3c, !PT ;  /* 0x0000000904047212 */ /* 0x000fe200078e3cff */
[----:B------:R-:W-:Y:S01]  /*0240*/  IMAD.HI.U32 R2, R3, R5, R2 ;  /* 0x0000000503027227 */ /* 0x000fe200078e0002 */
[----:B------:R-:W-:Y:S02]  /*0250*/  MOV R3, R6 ;  /* 0x0000000600037202 */ /* 0x000fe40000000f00 */
[----:B------:R-:W-:-:S03]  /*0260*/  ISETP.GE.AND P1, PT, R4, RZ, PT ;  /* 0x000000ff0400720c */ /* 0x000fc60003f26270 */
[----:B------:R-:W-:-:S05]  /*0270*/  IMAD.HI.U32 R5, R2, R3, RZ ;  /* 0x0000000302057227 */ /* 0x000fca00078e00ff */
[----:B------:R-:W-:-:S05]  /*0280*/  IADD3 R2, PT, PT, -R5, RZ, RZ ;  /* 0x000000ff05027210 */ /* 0x000fca0007ffe1ff */
[----:B------:R-:W-:-:S05]  /*0290*/  IMAD R2, R7, R2, R3 ;  /* 0x0000000207027224 */ /* 0x000fca00078e0203 */
[----:B------:R-:W-:-:S13]  /*02a0*/  ISETP.GT.U32.AND P3, PT, R7, R2, PT ;  /* 0x000000020700720c */ /* 0x000fda0003f64070 */
[----:B------:R-:W-:Y:S01]  /*02b0*/  @!P3 IMAD.IADD R2, R2, 0x1, -R7 ;  /* 0x000000010202b824 */ /* 0x000fe200078e0a07 */
[----:B------:R-:W-:-:S04]  /*02c0*/  @!P3 IADD3 R5, PT, PT, R5, 0x1, RZ ;  /* 0x000000010505b810 */ /* 0x000fc80007ffe0ff */
[CC--:B------:R-:W-:Y:S02]  /*02d0*/  ISETP.GE.U32.AND P2, PT, R2.reuse, R7.reuse, PT ;  /* 0x000000070200720c */ /* 0x0c0fe40003f46070 */
[----:B------:R-:W-:Y:S02]  /*02e0*/  IADD3 R3, PT, PT, R2, -R7, RZ ;  /* 0x8000000702037210 */ /* 0x000fe40007ffe0ff */
[-C--:B------:R-:W-:Y:S02]  /*02f0*/  ISETP.GT.U32.AND P4, PT, R7, R2.reuse, PT ;  /* 0x000000020700720c */ /* 0x080fe40003f84070 */
[----:B------:R-:W-:Y:S02]  /*0300*/  LOP3.LUT R7, RZ, R9, RZ, 0x33, !PT ;  /* 0x00000009ff077212 */ /* 0x000fe400078e33ff */
[----:B------:R-:W-:Y:S02]  /*0310*/  SEL R8, R3, R2, !P4 ;  /* 0x0000000203087207 */ /* 0x000fe40006000000 */
[----:B------:R-:W1:Y:S02]  /*0320*/  LDC.64 R2, c[0x0][0x388] ;  /* 0x0000e200ff027b82 */ /* 0x000e640000000a00 */
[----:B------:R-:W-:Y:S01]  /*0330*/  @!P0 IADD3 R8, PT, PT, -R8, RZ, RZ ;  /* 0x000000ff08088210 */ /* 0x000fe20007ffe1ff */
[----:B------:R-:W-:Y:S01]  /*0340*/  @P2 VIADD R5, R5, 0x1 ;  /* 0x0000000105052836 */ /* 0x000fe20000000000 */
[----:B------:R-:W-:-:S04]  /*0350*/  ISETP.NE.AND P2, PT, R9, RZ, PT ;  /* 0x000000ff0900720c */ /* 0x000fc80003f45270 */
[----:B------:R-:W-:Y:S02]  /*0360*/  MOV R6, R5 ;  /* 0x0000000500067202 */ /* 0x000fe40000000f00 */
[----:B------:R-:W3:Y:S01]  /*0370*/  LDC.64 R4, c[0x0][0x390] ;  /* 0x0000e400ff047b82 */ /* 0x000ee20000000a00 */
[C---:B------:R-:W-:Y:S02]  /*0380*/  SEL R8, R7.reuse, R8, !P2 ;  /* 0x0000000807087207 */ /* 0x040fe40005000000 */
[----:B------:R-:W-:Y:S02]  /*0390*/  @!P1 IMAD.MOV R6, RZ, RZ, -R6 ;  /* 0x000000ffff069224 */ /* 0x000fe400078e0a06 */
[C---:B------:R-:W-:Y:S01]  /*03a0*/  IADD3 R10, PT, PT, R8.reuse, 0x1, RZ ;  /* 0x00000001080a7810 */ /* 0x040fe20007ffe0ff */
[----:B------:R-:W-:Y:S02]  /*03b0*/  IMAD R9, R8, UR6, RZ ;  /* 0x0000000608097c24 */ /* 0x000fe4000f8e02ff */
[----:B------:R-:W-:-:S02]  /*03c0*/  SEL R15, R7, R6, !P2 ;  /* 0x00000006070f7207 */ /* 0x000fc40005000000 */
[----:B------:R-:W4:Y:S03]  /*03d0*/  LDC.64 R6, c[0x0][0x380] ;  /* 0x0000e000ff067b82 */ /* 0x000f260000000a00 */
[----:B------:R-:W-:Y:S01]  /*03e0*/  IMAD R11, R15, UR5, R9 ;  /* 0x000000050f0b7c24 */ /* 0x000fe2000f8e0209 */
[----:B------:R-:W5:Y:S01]  /*03f0*/  LDCU UR5, c[0x0][0x3a4] ;  /* 0x00007480ff0577ac */ /* 0x000f620008000800 */
[--C-:B------:R-:W-:Y:S02]  /*0400*/  IMAD R13, R10, UR4, R15.reuse ;  /* 0x000000040a0d7c24 */ /* 0x100fe4000f8e020f */
[----:B------:R-:W-:Y:S01]  /*0410*/  IMAD R9, R8, UR4, R15 ;  /* 0x0000000408097c24 */ /* 0x000fe2000f8e020f */
[----:B------:R-:W-:Y:S01]  /*0420*/  IADD3 R15, PT, PT, R0, R11, RZ ;  /* 0x0000000b000f7210 */ /* 0x000fe20007ffe0ff */
[--C-:B------:R-:W-:Y:S01]  /*0430*/  IMAD R13, R13, UR7, R0.reuse ;  /* 0x000000070d0d7c24 */ /* 0x100fe2000f8e0200 */
[----:B------:R-:W5:Y:S01]  /*0440*/  LDCU UR4, c[0x0][0x3ac] ;  /* 0x00007580ff0477ac */ /* 0x000f620008000800 */
[----:B------:R-:W-:-:S02]  /*0450*/  IMAD R9, R9, UR7, R0 ;  /* 0x0000000709097c24 */ /* 0x000fc4000f8e0200 */
[--C-:B-1----:R-:W-:Y:S01]  /*0460*/  IMAD.WIDE R10, R13, 0x4, R2.reuse ;  /* 0x000000040d0a7825 */ /* 0x102fe200078e0202 */
[----:B------:R-:W1:Y:S03]  /*0470*/  LDC R0, c[0x0][0x3b4] ;  /* 0x0000ed00ff007b82 */ /* 0x000e660000000800 */
[----:B------:R-:W-:Y:S02]  /*0480*/  IMAD.WIDE R12, R9, 0x4, R2 ;  /* 0x00000004090c7825 */ /* 0x000fe400078e0202 */
[----:B--2---:R-:W2:Y:S02]  /*0490*/  LDG.E R10, desc[UR8][R10.64] ;  /* 0x000000080a0a7981 */ /* 0x004ea4000c1e1900 */
[----:B---3--:R-:W-:Y:S01]  /*04a0*/  IMAD.WIDE R4, R15, 0x4, R4 ;  /* 0x000000040f047825 */ /* 0x008fe200078e0204 */
[----:B------:R-:W3:Y:S01]  /*04b0*/  LDC.64 R2, c[0x0][0x3c0] ;  /* 0x0000f000ff027b82 */ /* 0x000ee20000000a00 */
[----:B------:R-:W2:Y:S02]  /*04c0*/  LDG.E R13, desc[UR8][R12.64] ;  /* 0x000000080c0d7981 */ /* 0x000ea4000c1e1900 */
[----:B----4-:R-:W-:-:S02]  /*04d0*/  IMAD.WIDE R6, R9, 0x4, R6 ;  /* 0x0000000409067825 */ /* 0x010fc400078e0206 */
[----:B------:R-:W4:Y:S04]  /*04e0*/  LDG.E R8, desc[UR8][R4.64+0x4] ;  /* 0x0000040804087981 */ /* 0x000f28000c1e1900 */
[----:B------:R5:W4:Y:S04]  /*04f0*/  LDG.E R15, desc[UR8][R4.64] ;  /* 0x00000008040f7981 */ /* 0x000b28000c1e1900 */
[----:B------:R-:W4:Y:S01]  /*0500*/  LDG.E R6, desc[UR8][R6.64] ;  /* 0x0000000806067981 */ /* 0x000f22000c1e1900 */
[----:B-1----:R-:W-:-:S13]  /*0510*/  FSETP.GT.FTZ.AND P0, PT, |R0|, 8.50705917302346158658e+37, PT ;  /* 0x7e8000000000780b */ /* 0x002fda0003f14200 */
[----:B------:R-:W-:-:S06]  /*0520*/  @P0 FMUL.FTZ R0, R0, 0.25 ;  /* 0x3e80000000000820 */ /* 0x000fcc0000410000 */
[----:B------:R-:W5:Y:S01]  /*0530*/  MUFU.RCP R0, R0 ;  /* 0x0000000000007308 */ /* 0x000f620000001000 */
[----:B0-----:R-:W-:Y:S01]  /*0540*/  @P0 FMUL.FTZ R17, R17, 0.25 ;  /* 0x3e80000011110820 */ /* 0x001fe20000410000 */
[----:B---3--:R-:W-:-:S04]  /*0550*/  IMAD.WIDE R2, R9, 0x4, R2 ;  /* 0x0000000409027825 */ /* 0x008fc800078e0202 */
[----:B-----5:R-:W-:Y:S01]  /*0560*/  FMUL.FTZ R5, R0, R17 ;  /* 0x0000001100057220 */ /* 0x020fe20000410000 */
[----:B--2---:R-:W-:-:S04]  /*0570*/  FADD.FTZ R10, R10, -R13 ;  /* 0x8000000d0a0a7221 */ /* 0x004fc80000010000 */
[----:B------:R-:W-:Y:S01]  /*0580*/  FMUL.FTZ R10, R10, UR4 ;  /* 0x000000040a0a7c20 */ /* 0x000fe20008410000 */
[----:B----4-:R-:W-:-:S04]  /*0590*/  FADD.FTZ R15, R8, -R15 ;  /* 0x8000000f080f7221 */ /* 0x010fc80000010000 */
[----:B------:R-:W-:-:S04]  /*05a0*/  FFMA.FTZ R10, R15, UR5, -R10 ;  /* 0x000000050f0a7c23 */ /* 0x000fc8000801080a */
[----:B------:R-:W-:-:S05]  /*05b0*/  FFMA.FTZ R5, R5, R10, R6 ;  /* 0x0000000a05057223 */ /* 0x000fca0000010006 */
[----:B------:R-:W-:Y:S01]  /*05c0*/  STG.E desc[UR8][R2.64], R5 ;  /* 0x0000000502007986 */ /* 0x000fe2000c101908 */
[----:B------:R-:W-:Y:S05]  /*05d0*/  EXIT ;  /* 0x000000000000794d */ /* 0x000fea0003800000 */
.L_x_11:
        /* <DEDUP_REMOVED lines=10> */
.L_x_17:


//--------------------- .text.HxComputation       --------------------------
	.section	.text.HxComputation,"ax",@progbits
	.align	128
.text.HxComputation:
        .type           HxComputation,@function
        .size           HxComputation,(.L_x_18 - HxComputation)
        .other          HxComputation,@"STO_CUDA_ENTRY STV_DEFAULT"
HxComputation:
        /* <DEDUP_REMOVED lines=14> */
[----:B------:R-:W2:Y:S01]  /*00e0*/  LDCU UR7, c[0x0][0x39c] ;  /* 0x00007380ff0777ac */ /* 0x000ea20008000800 */
[----:B------:R-:W3:Y:S05]  /*00f0*/  LDCU.64 UR8, c[0x0][0x358] ;  /* 0x00006b00ff0877ac */ /* 0x000eea0008000a00 */
[----:B------:R-:W4:Y:S08]  /*0100*/  S2UR UR5, SR_CTAID.Y ;  /* 0x00000000000579c3 */ /* 0x000f300000002600 */
[----:B------:R-:W5:Y:S01]  /*0110*/  LDC R5, c[0x0][0x364] ;  /* 0x0000d900ff057b82 */ /* 0x000f620000000800 */
[----:B0-----:R-:W-:-:S04]  /*0120*/  IABS R6, R7 ;  /* 0x0000000700067213 */ /* 0x001fc80000000000 */
[----:B------:R-:W0:Y:S01]  /*0130*/  I2F.RP R4, R6 ;  /* 0x0000000600047306 */ /* 0x000e220000209400 */
[----:B----4-:R-:W-:Y:S01]  /*0140*/  ULOP3.LUT UR5, UR5, 0xffff, URZ, 0xc0, !UPT ;  /* 0x0000ffff05057892 */ /* 0x010fe2000f8ec0ff */
[----:B-1----:R-:W-:Y:S02]  /*0150*/  LOP3.LUT R2, R2, 0xffff, RZ, 0xc0, !PT ;  /* 0x0000ffff02027812 */ /* 0x002fe400078ec0ff */
[----:B-----5:R-:W-:-:S04]  /*0160*/  LOP3.LUT R5, R5, 0xffff, RZ, 0xc0, !PT ;  /* 0x0000ffff05057812 */ /* 0x020fc800078ec0ff */
[----:B0-----:R-:W0:Y:S02]  /*0170*/  MUFU.RCP R4, R4 ;  /* 0x0000000400047308 */ /* 0x001e240000001000 */
[----:B0-----:R-:W-:Y:S01]  /*0180*/  IADD3 R3, PT, PT, R4, 0xffffffe, RZ ;  /* 0x0ffffffe04037810 */ /* 0x001fe20007ffe0ff */
[----:B------:R-:W-:Y:S02]  /*0190*/  IMAD R4, R5, UR5, R2 ;  /* 0x0000000505047c24 */ /* 0x000fe4000f8e0202 */
[----:B------:R-:W-:Y:S01]  /*01a0*/  HFMA2 R2, -RZ, RZ, 0, 0 ;  /* 0x00000000ff027431 */ /* 0x000fe200000001ff */
[----:B--2---:R-:W-:Y:S02]  /*01b0*/  UIADD3 UR5, UPT, UPT, UR7, 0x1, URZ ;  /* 0x0000000107057890 */ /* 0x004fe4000fffe0ff */
[----:B------:R-:W0:Y:S01]  /*01c0*/  F2I.FTZ.U32.TRUNC.NTZ R3, R3 ;  /* 0x0000000300037305 */ /* 0x000e22000021f000 */
[----:B------:R-:W-:Y:S01]  /*01d0*/  IABS R8, R4 ;  /* 0x0000000400087213 */ /* 0x000fe20000000000 */
[----:B------:R-:W-:Y:S01]  /*01e0*/  UIMAD UR6, UR4, UR5, URZ ;  /* 0x00000005040672a4 */ /* 0x000fe2000f8e02ff */
[----:B------:R-:W-:Y:S01]  /*01f0*/  ISETP.GE.AND P0, PT, R4, RZ, PT ;  /* 0x000000ff0400720c */ /* 0x000fe20003f06270 */
[----:B------:R-:W-:Y:S01]  /*0200*/  UIMAD UR5, UR4, UR7, URZ ;  /* 0x00000007040572a4 */ /* 0x000fe2000f8e02ff */
[----:B0-----:R-:W-:-:S04]  /*0210*/  IMAD.MOV R9, RZ, RZ, -R3 ;  /* 0x000000ffff097224 */ /* 0x001fc800078e0a03 */
[----:B------:R-:W-:-:S04]  /*0220*/  IMAD R5, R9, R6, RZ ;  /* 0x0000000609057224 */ /* 0x000fc800078e02ff */
[----:B------:R-:W-:-:S04]  /*0230*/  IMAD.HI.U32 R2, R3, R5, R2 ;  /* 0x0000000503027227 */ /* 0x000fc800078e0002 */
[----:B------:R-:W-:-:S04]  /*0240*/  IMAD.MOV.U32 R3, RZ, RZ, R8 ;  /* 0x000000ffff037224 */ /* 0x000fc800078e0008 */
[----:B------:R-:W-:-:S05]  /*0250*/  IMAD.HI.U32 R2, R2, R3, RZ ;  /* 0x0000000302027227 */ /* 0x000fca00078e00ff */
[----:B------:R-:W-:-:S05]  /*0260*/  IADD3 R5, PT, PT, -R2, RZ, RZ ;  /* 0x000000ff02057210 */ /* 0x000fca0007ffe1ff */
[----:B------:R-:W-:Y:S01]  /*0270*/  IMAD R3, R6, R5, R3 ;  /* 0x0000000506037224 */ /* 0x000fe200078e0203 */
[----:B------:R-:W-:-:S04]  /*0280*/  LOP3.LUT R5, R4, R7, RZ, 0x3c, !PT ;  /* 0x0000000704057212 */ /* 0x000fc800078e3cff */
[----:B------:R-:W-:Y:S02]  /*0290*/  ISETP.GT.U32.AND P3, PT, R6, R3, PT ;  /* 0x000000030600720c */ /* 0x000fe40003f64070 */
[----:B------:R-:W-:-:S11]  /*02a0*/  ISETP.GE.AND P1, PT, R5, RZ, PT ;  /* 0x000000ff0500720c */ /* 0x000fd60003f26270 */
[----:B------:R-:W-:Y:S01]  /*02b0*/  @!P3 IMAD.IADD R3, R3, 0x1, -R6 ;  /* 0x000000010303b824 */ /* 0x000fe200078e0a06 */
[----:B------:R-:W-:-:S04]  /*02c0*/  @!P3 IADD3 R2, PT, PT, R2, 0x1, RZ ;  /* 0x000000010202b810 */ /* 0x000fc80007ffe0ff */
[CC--:B------:R-:W-:Y:S02]  /*02d0*/  ISETP.GE.U32.AND P2, PT, R3.reuse, R6.reuse, PT ;  /* 0x000000060300720c */ /* 0x0c0fe40003f46070 */
[----:B------:R-:W-:Y:S02]  /*02e0*/  IADD3 R4, PT, PT, R3, -R6, RZ ;  /* 0x8000000603047210 */ /* 0x000fe40007ffe0ff */
[----:B------:R-:W-:-:S04]  /*02f0*/  ISETP.GT.U32.AND P3, PT, R6, R3, PT ;  /* 0x000000030600720c */ /* 0x000fc80003f64070 */
[----:B------:R-:W-:Y:S02]  /*0300*/  SEL R8, R4, R3, !P3 ;  /* 0x0000000304087207 */ /* 0x000fe40005800000 */
[----:B------:R-:W0:Y:S02]  /*0310*/  LDC.64 R4, c[0x0][0x390] ;  /* 0x0000e400ff047b82 */ /* 0x000e240000000a00 */
[----:B------:R-:W-:Y:S01]  /*0320*/  @!P0 IADD3 R8, PT, PT, -R8, RZ, RZ ;  /* 0x000000ff08088210 */ /* 0x000fe20007ffe1ff */
[----:B------:R-:W-:Y:S01]  /*0330*/  @P2 VIADD R2, R2, 0x1 ;  /* 0x0000000102022836 */ /* 0x000fe20000000000 */
[----:B------:R-:W-:Y:S02]  /*0340*/  ISETP.NE.AND P2, PT, R7, RZ, PT ;  /* 0x000000ff0700720c */ /* 0x000fe40003f45270 */
[----:B------:R-:W-:Y:S02]  /*0350*/  LOP3.LUT R7, RZ, R7, RZ, 0x33, !PT ;  /* 0x00000007ff077212 */ /* 0x000fe400078e33ff */
[----:B------:R-:W-:-:S02]  /*0360*/  MOV R6, R2 ;  /* 0x0000000200067202 */ /* 0x000fc40000000f00 */
[----:B------:R-:W1:Y:S01]  /*0370*/  LDC.64 R2, c[0x0][0x388] ;  /* 0x0000e200ff027b82 */ /* 0x000e620000000a00 */
[C---:B------:R-:W-:Y:S02]  /*0380*/  SEL R8, R7.reuse, R8, !P2 ;  /* 0x0000000807087207 */ /* 0x040fe40005000000 */
[----:B------:R-:W-:Y:S02]  /*0390*/  @!P1 IMAD.MOV R6, RZ, RZ, -R6 ;  /* 0x000000ffff069224 */ /* 0x000fe400078e0a06 */
[C---:B------:R-:W-:Y:S01]  /*03a0*/  IADD3 R12, PT, PT, R8.reuse, 0x1, RZ ;  /* 0x00000001080c7810 */ /* 0x040fe20007ffe0ff */
[----:B------:R-:W-:Y:S01]  /*03b0*/  IMAD R10, R8, UR6, RZ ;  /* 0x00000006080a7c24 */ /* 0x000fe2000f8e02ff */
[----:B------:R-:W2:Y:S01]  /*03c0*/  LDCU.64 UR6, c[0x0][0x3a8] ;  /* 0x00007500ff0677ac */ /* 0x000ea20008000a00 */
[----:B------:R-:W-:-:S04]  /*03d0*/  SEL R6, R7, R6, !P2 ;  /* 0x0000000607067207 */ /* 0x000fc80005000000 */
[C---:B------:R-:W-:Y:S01]  /*03e0*/  IADD3 R11, PT, PT, R6.reuse, 0x1, RZ ;  /* 0x00000001060b7810 */ /* 0x040fe20007ffe0ff */
[----:B------:R-:W-:Y:S02]  /*03f0*/  IMAD R9, R6, UR4, RZ ;  /* 0x0000000406097c24 */ /* 0x000fe4000f8e02ff */
[----:B------:R-:W4:Y:S02]  /*0400*/  LDC.64 R6, c[0x0][0x380] ;  /* 0x0000e000ff067b82 */ /* 0x000f240000000a00 */
[--C-:B------:R-:W-:Y:S01]  /*0410*/  IMAD R13, R11, UR4, R10.reuse ;  /* 0x000000040b0d7c24 */ /* 0x100fe2000f8e020a */
[----:B------:R-:W-:Y:S01]  /*0420*/  IADD3 R15, PT, PT, R0, R9, R10 ;  /* 0x00000009000f7210 */ /* 0x000fe20007ffe00a */
[--C-:B------:R-:W-:Y:S02]  /*0430*/  IMAD R11, R8, UR5, R9.reuse ;  /* 0x00000005080b7c24 */ /* 0x100fe4000f8e0209 */
[----:B------:R-:W-:Y:S02]  /*0440*/  IMAD R17, R12, UR5, R9 ;  /* 0x000000050c117c24 */ /* 0x000fe4000f8e0209 */
[C---:B------:R-:W-:Y:S01]  /*0450*/  IMAD.IADD R13, R0.reuse, 0x1, R13 ;  /* 0x00000001000d7824 */ /* 0x040fe200078e020d */
[C---:B------:R-:W-:Y:S01]  /*0460*/  IADD3 R9, PT, PT, R0.reuse, R11, RZ ;  /* 0x0000000b00097210 */ /* 0x040fe20007ffe0ff */
[----:B0-----:R-:W-:Y:S01]  /*0470*/  IMAD.WIDE R10, R15, 0x4, R4 ;  /* 0x000000040f0a7825 */ /* 0x001fe200078e0204 */
[----:B------:R-:W-:-:S02]  /*0480*/  IADD3 R17, PT, PT, R0, R17, RZ ;  /* 0x0000001100117210 */ /* 0x000fc40007ffe0ff */
[----:B------:R-:W0:Y:S01]  /*0490*/  LDC R0, c[0x0][0x3b4] ;  /* 0x0000ed00ff007b82 */ /* 0x000e220000000800 */
[----:B------:R-:W-:Y:S02]  /*04a0*/  IMAD.WIDE R4, R13, 0x4, R4 ;  /* 0x000000040d047825 */ /* 0x000fe400078e0204 */
[----:B---3--:R-:W3:Y:S02]  /*04b0*/  LDG.E R11, desc[UR8][R10.64] ;  /* 0x000000080a0b7981 */ /* 0x008ee4000c1e1900 */
[--C-:B-1----:R-:W-:Y:S02]  /*04c0*/  IMAD.WIDE R12, R17, 0x4, R2.reuse ;  /* 0x00000004110c7825 */ /* 0x102fe400078e0202 */
[----:B------:R1:W3:Y:S01]  /*04d0*/  LDG.E R4, desc[UR8][R4.64] ;  /* 0x0000000804047981 */ /* 0x0002e2000c1e1900 */
[----:B------:R-:W5:Y:S01]  /*04e0*/  LDC R17, c[0x0][0x3bc] ;  /* 0x0000ef00ff117b82 */ /* 0x000f620000000800 */
[C---:B------:R-:W-:Y:S02]  /*04f0*/  IMAD.WIDE R14, R9.reuse, 0x4, R2 ;  /* 0x00000004090e7825 */ /* 0x040fe400078e0202 */
[----:B------:R-:W2:Y:S02]  /*0500*/  LDG.E R12, desc[UR8][R12.64] ;  /* 0x000000080c0c7981 */ /* 0x000ea4000c1e1900 */
[----:B----4-:R-:W-:-:S02]  /*0510*/  IMAD.WIDE R6, R9, 0x4, R6 ;  /* 0x0000000409067825 */ /* 0x010fc400078e0206 */
[----:B------:R-:W4:Y:S01]  /*0520*/  LDG.E R15, desc[UR8][R14.64] ;  /* 0x000000080e0f7981 */ /* 0x000f22000c1e1900 */
[----:B------:R-:W1:Y:S03]  /*0530*/  LDC.64 R2, c[0x0][0x3c0] ;  /* 0x0000f000ff027b82 */ /* 0x000e660000000a00 */
[----:B------:R-:W4:Y:S01]  /*0540*/  LDG.E R6, desc[UR8][R6.64] ;  /* 0x0000000806067981 */ /* 0x000f22000c1e1900 */
[----:B0-----:R-:W-:-:S13]  /*0550*/  FSETP.GT.FTZ.AND P0, PT, |R0|, 8.50705917302346158658e+37, PT ;  /* 0x7e8000000000780b */ /* 0x001fda0003f14200 */
[----:B------:R-:W-:-:S06]  /*0560*/  @P0 FMUL.FTZ R0, R0, 0.25 ;  /* 0x3e80000000000820 */ /* 0x000fcc0000410000 */
[----:B------:R-:W0:Y:S01]  /*0570*/  MUFU.RCP R0, R0 ;  /* 0x0000000000007308 */ /* 0x000e220000001000 */
[----:B-----5:R-:W-:Y:S01]  /*0580*/  @P0 FMUL.FTZ R17, R17, 0.25 ;  /* 0x3e80000011110820 */ /* 0x020fe20000410000 */
[----:B-1----:R-:W-:-:S04]  /*0590*/  IMAD.WIDE R2, R9, 0x4, R2 ;  /* 0x0000000409027825 */ /* 0x002fc800078e0202 */
[----:B0-----:R-:W-:Y:S01]  /*05a0*/  FMUL.FTZ R5, R0, R17 ;  /* 0x0000001100057220 */ /* 0x001fe20000410000 */
[----:B---3--:R-:W-:-:S04]  /*05b0*/  FADD.FTZ R4, R4, -R11 ;  /* 0x8000000b04047221 */ /* 0x008fc80000010000 */
[----:B--2---:R-:W-:Y:S01]  /*05c0*/  FMUL.FTZ R4, R4, UR6 ;  /* 0x0000000604047c20 */ /* 0x004fe20008410000 */
[----:B----4-:R-:W-:-:S04]  /*05d0*/  FADD.FTZ R15, R12, -R15 ;  /* 0x8000000f0c0f7221 */ /* 0x010fc80000010000 */
[----:B------:R-:W-:-:S04]  /*05e0*/  FFMA.FTZ R4, R15, UR7, -R4 ;  /* 0x000000070f047c23 */ /* 0x000fc80008010804 */
[----:B------:R-:W-:-:S05]  /*05f0*/  FFMA.FTZ R5, R5, R4, R6 ;  /* 0x0000000405057223 */ /* 0x000fca0000010006 */
[----:B------:R-:W-:Y:S01]  /*0600*/  STG.E desc[UR8][R2.64], R5 ;  /* 0x0000000502007986 */ /* 0x000fe2000c101908 */
[----:B------:R-:W-:Y:S05]  /*0610*/  EXIT ;  /* 0x000000000000794d */ /* 0x000fea0003800000 */
.L_x_12:
        /* <DEDUP_REMOVED lines=14> */
.L_x_18:


//--------------------- .nv.shared.reserved.0     --------------------------
	.section	.nv.shared.reserved.0,"aw",@nobits
	.weak		__nv_reservedSMEM_offset_0_alias
	.size		__nv_reservedSMEM_offset_0_alias, 0, 64
	.other		__nv_reservedSMEM_offset_0_alias,@"STO_CUDA_RESERVED_SHARED STV_DEFAULT"
__nv_reservedSMEM_offset_0_alias:
	.zero		0
	.zero		64


//--------------------- .nv.constant0.EzComputation --------------------------
	.section	.nv.constant0.EzComputation,"a",@progbits
	.sectionflags	@""
	.align	4
.nv.constant0.EzComputation:
	.zero		968


//--------------------- .nv.constant0.EyComputation --------------------------
	.section	.nv.constant0.EyComputation,"a",@progbits
	.sectionflags	@""
	.align	4
.nv.constant0.EyComputation:
	.zero		968


//--------------------- .nv.constant0.ExComputation --------------------------
	.section	.nv.constant0.ExComputation,"a",@progbits
	.sectionflags	@""
	.align	4
.nv.constant0.ExComputation:
	.zero		968


//--------------------- .nv.constant0.HzComputation --------------------------
	.section	.nv.constant0.HzComputation,"a",@progbits
	.sectionflags	@""
	.align	4
.nv.constant0.HzComputation:
	.zero		968


//--------------------- .nv.constant0.HyComputation --------------------------
	.section	.nv.constant0.HyComputation,"a",@progbits
	.sectionflags	@""
	.align	4
.nv.constant0.HyComputation:
	.zero		968


//--------------------- .nv.constant0.HxComputation --------------------------
	.section	.nv.constant0.HxComputation,"a",@progbits
	.sectionflags	@""
	.align	4
.nv.constant0.HxComputation:
	.zero		968


//--------------------- SYMBOLS --------------------------

	.type		.nv.reservedSmem.offset0,@object
	.size		.nv.reservedSmem.offset0,0x4
